	.target	sm_90a

	.elftype	@"ET_EXEC"


//--------------------- .note.nv.tkinfo           --------------------------
	.section	.note.nv.tkinfo,"",@"SHT_NOTE"
	.sectionflags	@"SHF_NOTE_NV_TKINFO"
	.tkinfo
        /*0018*/ 	.word	0x00000002
        /*0030*/ 	.string	""
        /*0030*/ 	.string	"ptxas"
        /*0030*/ 	.string	"Cuda compilation tools, release 13.0, V13.0.88"
        /*0030*/ 	.string	"Build cuda_13.0.r13.0/compiler.36424714_0"
        /*0030*/ 	.string	"-arch sm_90a -m 64 "



//--------------------- .note.nv.cuinfo           --------------------------
	.section	.note.nv.cuinfo,"",@"SHT_NOTE"
	.sectionflags	@"SHF_NOTE_NV_CUINFO"
        /*0018*/ 	.short	0x0002
        /*001a*/ 	.short	0x005a
        /*001c*/ 	.short	0x0082
	.zero		2


//--------------------- .nv.info                  --------------------------
	.section	.nv.info,"",@"SHT_CUDA_INFO"
	.align	4


	//----- nvinfo : EIATTR_REGCOUNT
	.align		4
        /*0000*/ 	.byte	0x04, 0x2f
        /*0002*/ 	.short	(.L_15 - .L_14)
	.align		4
.L_14:
        /*0004*/ 	.word	index@(_ZN7cutlass13device_kernelINS_4gemm6kernel13GemmUniversalIN4cute5tupleIJiiiiEEENS1_10collective13CollectiveMmaINS1_34MainloopSm90TmaGmmaWarpSpecializedILi5ENS5_IJNS4_1CILi1EEESB_SB_EEENS1_35KernelTmaWarpSpecializedCooperativeEEENS5_IJNSA_ILi128EEENSA_ILi64EEESF_EEENS_6half_tENS5_IJlSB_lEEESI_SJ_NS4_8TiledMMAINS4_8MMA_AtomIJNS4_4SM904GMMA25MMA_64x64x16_F32F16F16_SSILNSN_5MajorE0ELSP_0ELNSN_7ScaleInE1ELSQ_1EEEEEENS4_6LayoutINS5_IJNSA_ILi2EEESB_SB_EEENS5_IJSB_NSA_ILi0EEESW_EEEEENS5_IJNS4_10UnderscoreESZ_SZ_EEEEENS4_13SM90_TMA_LOADENS4_14ComposedLayoutINS4_7SwizzleILi3ELi4ELi3EEENS4_18smem_ptr_flag_bitsILi16EEENST_INS5_IJNSA_ILi8EEESG_EEENS5_IJSG_SB_EEEEEEEvNS4_8identityES12_S1C_vS1D_EENS_8epilogue10collective6detail29Sm90TmaWarpSpecializedAdapterINS1G_15DefaultEpilogueISI_SJ_SJ_NS1F_6thread17LinearCombinationISI_Li1EffLNS1K_9ScaleType4KindE0ELNS_15FloatRoundStyleE2ESI_EENS1_15EpilogueDefaultEEEEEvvEEEEvNT_6ParamsE)
        /*0008*/ 	.word	0x000000a8


	//----- nvinfo : EIATTR_FRAME_SIZE
	.align		4
.L_15:
        /*000c*/ 	.byte	0x04, 0x11
        /*000e*/ 	.short	(.L_17 - .L_16)
	.align		4
.L_16:
        /*0010*/ 	.word	index@(_ZN7cutlass13device_kernelINS_4gemm6kernel13GemmUniversalIN4cute5tupleIJiiiiEEENS1_10collective13CollectiveMmaINS1_34MainloopSm90TmaGmmaWarpSpecializedILi5ENS5_IJNS4_1CILi1EEESB_SB_EEENS1_35KernelTmaWarpSpecializedCooperativeEEENS5_IJNSA_ILi128EEENSA_ILi64EEESF_EEENS_6half_tENS5_IJlSB_lEEESI_SJ_NS4_8TiledMMAINS4_8MMA_AtomIJNS4_4SM904GMMA25MMA_64x64x16_F32F16F16_SSILNSN_5MajorE0ELSP_0ELNSN_7ScaleInE1ELSQ_1EEEEEENS4_6LayoutINS5_IJNSA_ILi2EEESB_SB_EEENS5_IJSB_NSA_ILi0EEESW_EEEEENS5_IJNS4_10UnderscoreESZ_SZ_EEEEENS4_13SM90_TMA_LOADENS4_14ComposedLayoutINS4_7SwizzleILi3ELi4ELi3EEENS4_18smem_ptr_flag_bitsILi16EEENST_INS5_IJNSA_ILi8EEESG_EEENS5_IJSG_SB_EEEEEEEvNS4_8identityES12_S1C_vS1D_EENS_8epilogue10collective6detail29Sm90TmaWarpSpecializedAdapterINS1G_15DefaultEpilogueISI_SJ_SJ_NS1F_6thread17LinearCombinationISI_Li1EffLNS1K_9ScaleType4KindE0ELNS_15FloatRoundStyleE2ESI_EENS1_15EpilogueDefaultEEEEEvvEEEEvNT_6ParamsE)
        /*0014*/ 	.word	0x00000000


	//----- nvinfo : EIATTR_MIN_STACK_SIZE
	.align		4
.L_17:
        /*0018*/ 	.byte	0x04, 0x12
        /*001a*/ 	.short	(.L_19 - .L_18)
	.align		4
.L_18:
        /*001c*/ 	.word	index@(_ZN7cutlass13device_kernelINS_4gemm6kernel13GemmUniversalIN4cute5tupleIJiiiiEEENS1_10collective13CollectiveMmaINS1_34MainloopSm90TmaGmmaWarpSpecializedILi5ENS5_IJNS4_1CILi1EEESB_SB_EEENS1_35KernelTmaWarpSpecializedCooperativeEEENS5_IJNSA_ILi128EEENSA_ILi64EEESF_EEENS_6half_tENS5_IJlSB_lEEESI_SJ_NS4_8TiledMMAINS4_8MMA_AtomIJNS4_4SM904GMMA25MMA_64x64x16_F32F16F16_SSILNSN_5MajorE0ELSP_0ELNSN_7ScaleInE1ELSQ_1EEEEEENS4_6LayoutINS5_IJNSA_ILi2EEESB_SB_EEENS5_IJSB_NSA_ILi0EEESW_EEEEENS5_IJNS4_10UnderscoreESZ_SZ_EEEEENS4_13SM90_TMA_LOADENS4_14ComposedLayoutINS4_7SwizzleILi3ELi4ELi3EEENS4_18smem_ptr_flag_bitsILi16EEENST_INS5_IJNSA_ILi8EEESG_EEENS5_IJSG_SB_EEEEEEEvNS4_8identityES12_S1C_vS1D_EENS_8epilogue10collective6detail29Sm90TmaWarpSpecializedAdapterINS1G_15DefaultEpilogueISI_SJ_SJ_NS1F_6thread17LinearCombinationISI_Li1EffLNS1K_9ScaleType4KindE0ELNS_15FloatRoundStyleE2ESI_EENS1_15EpilogueDefaultEEEEEvvEEEEvNT_6ParamsE)
        /*0020*/ 	.word	0x00000000
.L_19:


//--------------------- .nv.compat                --------------------------
	.section	.nv.compat,"",@"SHT_CUDA_COMPAT_INFO"
	.align	4
        /*0000*/ 	.byte	0x02, 0x09, 0x01, 0x00, 0x02, 0x02, 0x04, 0x00, 0x02, 0x05, 0x05, 0x00, 0x03, 0x07, 0x01, 0x01
        /*0010*/ 	.byte	0x02, 0x03, 0x01, 0x00, 0x02, 0x06, 0x01, 0x00, 0x04, 0x0b, 0x08, 0x00, 0x00, 0x00, 0x00, 0x00
        /*0020*/ 	.byte	0x00, 0x00, 0x00, 0x00


//--------------------- .nv.info._ZN7cutlass13device_kernelINS_4gemm6kernel13GemmUniversalIN4cute5tupleIJiiiiEEENS1_10collective13CollectiveMmaINS1_34MainloopSm90TmaGmmaWarpSpecializedILi5ENS5_IJNS4_1CILi1EEESB_SB_EEENS1_35KernelTmaWarpSpecializedCooperativeEEENS5_IJNSA_ILi128EEENSA_ILi64EEESF_EEENS_6half_tENS5_IJlSB_lEEESI_SJ_NS4_8TiledMMAINS4_8MMA_AtomIJNS4_4SM904GMMA25MMA_64x64x16_F32F16F16_SSILNSN_5MajorE0ELSP_0ELNSN_7ScaleInE1ELSQ_1EEEEEENS4_6LayoutINS5_IJNSA_ILi2EEESB_SB_EEENS5_IJSB_NSA_ILi0EEESW_EEEEENS5_IJNS4_10UnderscoreESZ_SZ_EEEEENS4_13SM90_TMA_LOADENS4_14ComposedLayoutINS4_7SwizzleILi3ELi4ELi3EEENS4_18smem_ptr_flag_bitsILi16EEENST_INS5_IJNSA_ILi8EEESG_EEENS5_IJSG_SB_EEEEEEEvNS4_8identityES12_S1C_vS1D_EENS_8epilogue10collective6detail29Sm90TmaWarpSpecializedAdapterINS1G_15DefaultEpilogueISI_SJ_SJ_NS1F_6thread17LinearCombinationISI_Li1EffLNS1K_9ScaleType4KindE0ELNS_15FloatRoundStyleE2ESI_EENS1_15EpilogueDefaultEEEEEvvEEEEvNT_6ParamsE --------------------------
	.section	.nv.info._ZN7cutlass13device_kernelINS_4gemm6kernel13GemmUniversalIN4cute5tupleIJiiiiEEENS1_10collective13CollectiveMmaINS1_34MainloopSm90TmaGmmaWarpSpecializedILi5ENS5_IJNS4_1CILi1EEESB_SB_EEENS1_35KernelTmaWarpSpecializedCooperativeEEENS5_IJNSA_ILi128EEENSA_ILi64EEESF_EEENS_6half_tENS5_IJlSB_lEEESI_SJ_NS4_8TiledMMAINS4_8MMA_AtomIJNS4_4SM904GMMA25MMA_64x64x16_F32F16F16_SSILNSN_5MajorE0ELSP_0ELNSN_7ScaleInE1ELSQ_1EEEEEENS4_6LayoutINS5_IJNSA_ILi2EEESB_SB_EEENS5_IJSB_NSA_ILi0EEESW_EEEEENS5_IJNS4_10UnderscoreESZ_SZ_EEEEENS4_13SM90_TMA_LOADENS4_14ComposedLayoutINS4_7SwizzleILi3ELi4ELi3EEENS4_18smem_ptr_flag_bitsILi16EEENST_INS5_IJNSA_ILi8EEESG_EEENS5_IJSG_SB_EEEEEEEvNS4_8identityES12_S1C_vS1D_EENS_8epilogue10collective6detail29Sm90TmaWarpSpecializedAdapterINS1G_15DefaultEpilogueISI_SJ_SJ_NS1F_6thread17LinearCombinationISI_Li1EffLNS1K_9ScaleType4KindE0ELNS_15FloatRoundStyleE2ESI_EENS1_15EpilogueDefaultEEEEEvvEEEEvNT_6ParamsE,"",@"SHT_CUDA_INFO"
	.sectionflags	@""
	.align	4


	//----- nvinfo : EIATTR_CUDA_API_VERSION
	.align		4
        /*0000*/ 	.byte	0x04, 0x37
        /*0002*/ 	.short	(.L_21 - .L_20)
.L_20:
        /*0004*/ 	.word	0x00000082


	//----- nvinfo : EIATTR_KPARAM_INFO
	.align		4
.L_21:
        /*0008*/ 	.byte	0x04, 0x17
        /*000a*/ 	.short	(.L_23 - .L_22)
.L_22:
        /*000c*/ 	.word	0x00000000
        /*0010*/ 	.short	0x0000
        /*0012*/ 	.short	0x0070
        /*0014*/ 	.byte	0x00, 0xf0, 0x01, 0x10


	//----- nvinfo : EIATTR_SPARSE_MMA_MASK
	.align		4
.L_23:
        /*0018*/ 	.byte	0x03, 0x50
        /*001a*/ 	.short	0x0000


	//----- nvinfo : EIATTR_MAXREG_COUNT
	.align		4
        /*001c*/ 	.byte	0x03, 0x1b
        /*001e*/ 	.short	0x00a8


	//----- nvinfo : EIATTR_NUM_BARRIERS
	.align		4
        /*0020*/ 	.byte	0x02, 0x4c
        /*0022*/ 	.byte	0x01
	.zero		1


	//----- nvinfo : EIATTR_EXTERNS
	.align		4
        /*0024*/ 	.byte	0x04, 0x0f
        /*0026*/ 	.short	(.L_25 - .L_24)


	//   ....[0]....
	.align		4
.L_24:
        /*0028*/ 	.word	index@(__assertfail)


	//----- nvinfo : EIATTR_MERCURY_ISA_VERSION
	.align		4
.L_25:
        /*002c*/ 	.byte	0x03, 0x5f
        /*002e*/ 	.short	0x0101


	//----- nvinfo : EIATTR_INT_WARP_WIDE_INSTR_OFFSETS
	.align		4
        /*0030*/ 	.byte	0x04, 0x31
        /*0032*/ 	.short	(.L_27 - .L_26)


	//   ....[0]....
.L_26:
        /*0034*/ 	.word	0x00000410


	//   ....[1]....
        /*0038*/ 	.word	0x00000420


	//   ....[2]....
        /*003c*/ 	.word	0x000004e0


	//----- nvinfo : EIATTR_COOP_GROUP_MASK_REGIDS
	.align		4
.L_27:
        /*0040*/ 	.byte	0x04, 0x29
        /*0042*/ 	.short	(.L_29 - .L_28)


	//   ....[0]....
.L_28:
        /*0044*/ 	.word	0xffffffff


	//   ....[1]....
        /*0048*/ 	.word	0xffffffff


	//   ....[2]....
        /*004c*/ 	.word	0xffffffff


	//   ....[3]....
        /*0050*/ 	.word	0xffffffff


	//   ....[4]....
        /*0054*/ 	.word	0xffffffff


	//----- nvinfo : EIATTR_COOP_GROUP_INSTR_OFFSETS
	.align		4
.L_29:
        /*0058*/ 	.byte	0x04, 0x28
        /*005a*/ 	.short	(.L_31 - .L_30)


	//   ....[0]....
.L_30:
        /*005c*/ 	.word	0x00000060


	//   ....[1]....
        /*0060*/ 	.word	0x00000070


	//   ....[2]....
        /*0064*/ 	.word	0x00000130


	//   ....[3]....
        /*0068*/ 	.word	0x000002e0


	//   ....[4]....
        /*006c*/ 	.word	0x000011e0


	//----- nvinfo : EIATTR_REG_RECONFIG
	.align		4
.L_31:
        /*0070*/ 	.byte	0x01, 0x54
	.zero		2


	//----- nvinfo : EIATTR_SYSCALL_OFFSETS
	.align		4
        /*0074*/ 	.byte	0x04, 0x46
        /*0076*/ 	.short	(.L_33 - .L_32)


	//   ....[0]....
.L_32:
        /*0078*/ 	.word	0x000013d0


	//----- nvinfo : EIATTR_MBARRIER_INSTR_OFFSETS
	.align		4
.L_33:
        /*007c*/ 	.byte	0x04, 0x39
        /*007e*/ 	.short	(.L_35 - .L_34)


	//   ....[0]....
.L_34:
        /*0080*/ 	.word	0x00000230
        /*0084*/ 	.word	0x000000ff
        /*0088*/ 	.word	0x00000000
        /*008c*/ 	.short	0x0100
        /*008e*/ 	.byte	0x08
	.zero		1


	//   ....[1]....
        /*0090*/ 	.word	0x00000240
        /*0094*/ 	.word	0x000000ff
        /*0098*/ 	.word	0x00000028
        /*009c*/ 	.short	0x0100
        /*009e*/ 	.byte	0x08
	.zero		1


	//   ....[2]....
        /*00a0*/ 	.word	0x00000250
        /*00a4*/ 	.word	0x000000ff
        /*00a8*/ 	.word	0x00000008
        /*00ac*/ 	.short	0x0100
        /*00ae*/ 	.byte	0x08
	.zero		1


	//   ....[3]....
        /*00b0*/ 	.word	0x00000260
        /*00b4*/ 	.word	0x000000ff
        /*00b8*/ 	.word	0x00000030
        /*00bc*/ 	.short	0x0100
        /*00be*/ 	.byte	0x08
	.zero		1


	//   ....[4]....
        /*00c0*/ 	.word	0x00000270
        /*00c4*/ 	.word	0x000000ff
        /*00c8*/ 	.word	0x00000010
        /*00cc*/ 	.short	0x0100
        /*00ce*/ 	.byte	0x08
	.zero		1


	//   ....[5]....
        /*00d0*/ 	.word	0x00000280
        /*00d4*/ 	.word	0x000000ff
        /*00d8*/ 	.word	0x00000038
        /*00dc*/ 	.short	0x0100
        /*00de*/ 	.byte	0x08
	.zero		1


	//   ....[6]....
        /*00e0*/ 	.word	0x00000290
        /*00e4*/ 	.word	0x000000ff
        /*00e8*/ 	.word	0x00000018
        /*00ec*/ 	.short	0x0100
        /*00ee*/ 	.byte	0x08
	.zero		1


	//   ....[7]....
        /*00f0*/ 	.word	0x000002a0
        /*00f4*/ 	.word	0x000000ff
        /*00f8*/ 	.word	0x00000040
        /*00fc*/ 	.short	0x0100
        /*00fe*/ 	.byte	0x08
	.zero		1


	//   ....[8]....
        /*0100*/ 	.word	0x000002b0
        /*0104*/ 	.word	0x000000ff
        /*0108*/ 	.word	0x00000020
        /*010c*/ 	.short	0x0100
        /*010e*/ 	.byte	0x08
	.zero		1


	//   ....[9]....
        /*0110*/ 	.word	0x000002c0
        /*0114*/ 	.word	0x000000ff
        /*0118*/ 	.word	0x00000048
        /*011c*/ 	.short	0x0100
        /*011e*/ 	.byte	0x08
	.zero		1


	//   ....[10]....
        /*0120*/ 	.word	0x00000560
        /*0124*/ 	.word	0x000000ff
        /*0128*/ 	.word	0x00000060
        /*012c*/ 	.short	0x0100
        /*012e*/ 	.byte	0x08
	.zero		1


	//   ....[11]....
        /*0130*/ 	.word	0x000005e0
        /*0134*/ 	.word	0x000000ff
        /*0138*/ 	.word	0x00000068
        /*013c*/ 	.short	0x0100
        /*013e*/ 	.byte	0x08
	.zero		1


	//   ....[12]....
        /*0140*/ 	.word	0x00001450
        /*0144*/ 	.word	0x00000003
        /*0148*/ 	.word	0x00000000
        /*014c*/ 	.short	0x010a
        /*014e*/ 	.byte	0x3f
	.zero		1


	//   ....[13]....
        /*0150*/ 	.word	0x000014b0
        /*0154*/ 	.word	0x00000003
        /*0158*/ 	.word	0x00000000
        /*015c*/ 	.short	0x010a
        /*015e*/ 	.byte	0x3f
	.zero		1


	//   ....[14]....
        /*0160*/ 	.word	0x000019c0
        /*0164*/ 	.word	0x000000ff
        /*0168*/ 	.word	0x00000000
        /*016c*/ 	.short	0x010a
        /*016e*/ 	.byte	0x08
	.zero		1


	//   ....[15]....
        /*0170*/ 	.word	0x00001a00
        /*0174*/ 	.word	0x000000ff
        /*0178*/ 	.word	0x00000000
        /*017c*/ 	.short	0x010a
        /*017e*/ 	.byte	0x08
	.zero		1


	//   ....[16]....
        /*0180*/ 	.word	0x00001e20
        /*0184*/ 	.word	0x000000ff
        /*0188*/ 	.word	0x00000000
        /*018c*/ 	.short	0x0101
        /*018e*/ 	.byte	0x07
	.zero		1


	//   ....[17]....
        /*0190*/ 	.word	0x00002000
        /*0194*/ 	.word	0x000000ff
        /*0198*/ 	.word	0x00000000
        /*019c*/ 	.short	0x0101
        /*019e*/ 	.byte	0x06
	.zero		1


	//   ....[18]....
        /*01a0*/ 	.word	0x000053c0
        /*01a4*/ 	.word	0x0000000e
        /*01a8*/ 	.word	0x00000028
        /*01ac*/ 	.short	0x010a
        /*01ae*/ 	.byte	0x3f
	.zero		1


	//   ....[19]....
        /*01b0*/ 	.word	0x00005810
        /*01b4*/ 	.word	0x00000006
        /*01b8*/ 	.word	0x00000068
        /*01bc*/ 	.short	0x0101
        /*01be*/ 	.byte	0x3f
	.zero		1


	//   ....[20]....
        /*01c0*/ 	.word	0x00005f30
        /*01c4*/ 	.word	0x00000007
        /*01c8*/ 	.word	0x00000000
        /*01cc*/ 	.short	0x010a
        /*01ce*/ 	.byte	0x3f
	.zero		1


	//   ....[21]....
        /*01d0*/ 	.word	0x00005fb0
        /*01d4*/ 	.word	0x00000009
        /*01d8*/ 	.word	0x00000000
        /*01dc*/ 	.short	0x010a
        /*01de*/ 	.byte	0x3f
	.zero		1


	//   ....[22]....
        /*01e0*/ 	.word	0x00006040
        /*01e4*/ 	.word	0x00000006
        /*01e8*/ 	.word	0x00000000
        /*01ec*/ 	.short	0x010a
        /*01ee*/ 	.byte	0x3f
	.zero		1


	//   ....[23]....
        /*01f0*/ 	.word	0x000060d0
        /*01f4*/ 	.word	0x00000009
        /*01f8*/ 	.word	0x00000000
        /*01fc*/ 	.short	0x010a
        /*01fe*/ 	.byte	0x3f
	.zero		1


	//   ....[24]....
        /*0200*/ 	.word	0x00006160
        /*0204*/ 	.word	0x00000003
        /*0208*/ 	.word	0x00000000
        /*020c*/ 	.short	0x010a
        /*020e*/ 	.byte	0x3f
	.zero		1


	//   ....[25]....
        /*0210*/ 	.word	0x000061c0
        /*0214*/ 	.word	0x00000003
        /*0218*/ 	.word	0x00000000
        /*021c*/ 	.short	0x010a
        /*021e*/ 	.byte	0x3f
	.zero		1


	//   ....[26]....
        /*0220*/ 	.word	0x00006220
        /*0224*/ 	.word	0x00000004
        /*0228*/ 	.word	0x00000000
        /*022c*/ 	.short	0x010a
        /*022e*/ 	.byte	0x3f
	.zero		1


	//   ....[27]....
        /*0230*/ 	.word	0x000062f0
        /*0234*/ 	.word	0x0000000e
        /*0238*/ 	.word	0x00000028
        /*023c*/ 	.short	0x010a
        /*023e*/ 	.byte	0x3f
	.zero		1


	//   ....[28]....
        /*0240*/ 	.word	0x000063c0
        /*0244*/ 	.word	0x00000007
        /*0248*/ 	.word	0x00000000
        /*024c*/ 	.short	0x010a
        /*024e*/ 	.byte	0x3f
	.zero		1


	//   ....[29]....
        /*0250*/ 	.word	0x00006410
        /*0254*/ 	.word	0x00000009
        /*0258*/ 	.word	0x00000000
        /*025c*/ 	.short	0x010a
        /*025e*/ 	.byte	0x3f
	.zero		1


	//   ....[30]....
        /*0260*/ 	.word	0x00006460
        /*0264*/ 	.word	0x00000006
        /*0268*/ 	.word	0x00000000
        /*026c*/ 	.short	0x010a
        /*026e*/ 	.byte	0x3f
	.zero		1


	//   ....[31]....
        /*0270*/ 	.word	0x000064b0
        /*0274*/ 	.word	0x00000009
        /*0278*/ 	.word	0x00000000
        /*027c*/ 	.short	0x010a
        /*027e*/ 	.byte	0x3f
	.zero		1


	//----- nvinfo : EIATTR_NUM_MBARRIERS
	.align		4
.L_35:
        /*0280*/ 	.byte	0x03, 0x38
        /*0282*/ 	.short	0x000c


	//----- nvinfo : EIATTR_EXIT_INSTR_OFFSETS
	.align		4
        /*0284*/ 	.byte	0x04, 0x1c
        /*0286*/ 	.short	(.L_37 - .L_36)


	//   ....[0]....
.L_36:
        /*0288*/ 	.word	0x00000680


	//   ....[1]....
        /*028c*/ 	.word	0x00000f40


	//   ....[2]....
        /*0290*/ 	.word	0x00004aa0


	//   ....[3]....
        /*0294*/ 	.word	0x000050d0


	//   ....[4]....
        /*0298*/ 	.word	0x000061b0


	//----- nvinfo : EIATTR_MAX_THREADS
	.align		4
.L_37:
        /*029c*/ 	.byte	0x04, 0x05
        /*029e*/ 	.short	(.L_39 - .L_38)
.L_38:
        /*02a0*/ 	.word	0x00000180
        /*02a4*/ 	.word	0x00000001
        /*02a8*/ 	.word	0x00000001


	//----- nvinfo : EIATTR_CRS_STACK_SIZE
	.align		4
.L_39:
        /*02ac*/ 	.byte	0x04, 0x1e
        /*02ae*/ 	.short	(.L_41 - .L_40)
.L_40:
        /*02b0*/ 	.word	0x00000000


	//----- nvinfo : EIATTR_CBANK_PARAM_SIZE
	.align		4
.L_41:
        /*02b4*/ 	.byte	0x03, 0x19
        /*02b6*/ 	.short	0x0470


	//----- nvinfo : EIATTR_PARAM_CBANK
	.align		4
        /*02b8*/ 	.byte	0x04, 0x0a
        /*02ba*/ 	.short	(.L_43 - .L_42)
	.align		4
.L_42:
        /*02bc*/ 	.word	index@(.nv.constant0._ZN7cutlass13device_kernelINS_4gemm6kernel13GemmUniversalIN4cute5tupleIJiiiiEEENS1_10collective13CollectiveMmaINS1_34MainloopSm90TmaGmmaWarpSpecializedILi5ENS5_IJNS4_1CILi1EEESB_SB_EEENS1_35KernelTmaWarpSpecializedCooperativeEEENS5_IJNSA_ILi128EEENSA_ILi64EEESF_EEENS_6half_tENS5_IJlSB_lEEESI_SJ_NS4_8TiledMMAINS4_8MMA_AtomIJNS4_4SM904GMMA25MMA_64x64x16_F32F16F16_SSILNSN_5MajorE0ELSP_0ELNSN_7ScaleInE1ELSQ_1EEEEEENS4_6LayoutINS5_IJNSA_ILi2EEESB_SB_EEENS5_IJSB_NSA_ILi0EEESW_EEEEENS5_IJNS4_10UnderscoreESZ_SZ_EEEEENS4_13SM90_TMA_LOADENS4_14ComposedLayoutINS4_7SwizzleILi3ELi4ELi3EEENS4_18smem_ptr_flag_bitsILi16EEENST_INS5_IJNSA_ILi8EEESG_EEENS5_IJSG_SB_EEEEEEEvNS4_8identityES12_S1C_vS1D_EENS_8epilogue10collective6detail29Sm90TmaWarpSpecializedAdapterINS1G_15DefaultEpilogueISI_SJ_SJ_NS1F_6thread17LinearCombinationISI_Li1EffLNS1K_9ScaleType4KindE0ELNS_15FloatRoundStyleE2ESI_EENS1_15EpilogueDefaultEEEEEvvEEEEvNT_6ParamsE)
        /*02c0*/ 	.short	0x0210
        /*02c2*/ 	.short	0x0470


	//----- nvinfo : EIATTR_SW_WAR
	.align		4
.L_43:
        /*02c4*/ 	.byte	0x04, 0x36
        /*02c6*/ 	.short	(.L_45 - .L_44)
.L_44:
        /*02c8*/ 	.word	0x00000008
.L_45:


//--------------------- .nv.callgraph             --------------------------
	.section	.nv.callgraph,"",@"SHT_CUDA_CALLGRAPH"
	.align	4
	.sectionentsize	8
	.align		4
        /*0000*/ 	.word	0x00000000
	.align		4
        /*0004*/ 	.word	0xffffffff
	.align		4
        /*0008*/ 	.word	index@(_ZN7cutlass13device_kernelINS_4gemm6kernel13GemmUniversalIN4cute5tupleIJiiiiEEENS1_10collective13CollectiveMmaINS1_34MainloopSm90TmaGmmaWarpSpecializedILi5ENS5_IJNS4_1CILi1EEESB_SB_EEENS1_35KernelTmaWarpSpecializedCooperativeEEENS5_IJNSA_ILi128EEENSA_ILi64EEESF_EEENS_6half_tENS5_IJlSB_lEEESI_SJ_NS4_8TiledMMAINS4_8MMA_AtomIJNS4_4SM904GMMA25MMA_64x64x16_F32F16F16_SSILNSN_5MajorE0ELSP_0ELNSN_7ScaleInE1ELSQ_1EEEEEENS4_6LayoutINS5_IJNSA_ILi2EEESB_SB_EEENS5_IJSB_NSA_ILi0EEESW_EEEEENS5_IJNS4_10UnderscoreESZ_SZ_EEEEENS4_13SM90_TMA_LOADENS4_14ComposedLayoutINS4_7SwizzleILi3ELi4ELi3EEENS4_18smem_ptr_flag_bitsILi16EEENST_INS5_IJNSA_ILi8EEESG_EEENS5_IJSG_SB_EEEEEEEvNS4_8identityES12_S1C_vS1D_EENS_8epilogue10collective6detail29Sm90TmaWarpSpecializedAdapterINS1G_15DefaultEpilogueISI_SJ_SJ_NS1F_6thread17LinearCombinationISI_Li1EffLNS1K_9ScaleType4KindE0ELNS_15FloatRoundStyleE2ESI_EENS1_15EpilogueDefaultEEEEEvvEEEEvNT_6ParamsE)
	.align		4
        /*000c*/ 	.word	index@(__assertfail)
	.align		4
        /*0010*/ 	.word	0x00000000
	.align		4
        /*0014*/ 	.word	0xfffffffe
	.align		4
        /*0018*/ 	.word	0x00000000
	.align		4
        /*001c*/ 	.word	0xfffffffd
	.align		4
        /*0020*/ 	.word	0x00000000
	.align		4
        /*0024*/ 	.word	0xfffffffc


//--------------------- .nv.constant4             --------------------------
	.section	.nv.constant4,"a",@progbits
	.align	8
	.align		8
.nv.constant4:
        /*0000*/ 	.dword	__assertfail
	.align		8
        /*0008*/ 	.dword	__unnamed_1
	.align		8
        /*0010*/ 	.dword	_ZN40_INTERNAL_67129d73_4_k_cu_f6194a11_166034cuda3std3__45__cpo5beginE
	.align		8
        /*0018*/ 	.dword	_ZN40_INTERNAL_67129d73_4_k_cu_f6194a11_166034cuda3std3__45__cpo3endE
	.align		8
        /*0020*/ 	.dword	_ZN40_INTERNAL_67129d73_4_k_cu_f6194a11_166034cuda3std3__45__cpo6cbeginE
	.align		8
        /*0028*/ 	.dword	_ZN40_INTERNAL_67129d73_4_k_cu_f6194a11_166034cuda3std3__45__cpo4cendE
	.align		8
        /*0030*/ 	.dword	_ZN40_INTERNAL_67129d73_4_k_cu_f6194a11_166034cuda3std3__442_GLOBAL__N__67129d73_4_k_cu_f6194a11_166036ignoreE
	.align		8
        /*0038*/ 	.dword	_ZN40_INTERNAL_67129d73_4_k_cu_f6194a11_166034cuda3std3__419piecewise_constructE
	.align		8
        /*0040*/ 	.dword	_ZN40_INTERNAL_67129d73_4_k_cu_f6194a11_166034cuda3std3__48in_placeE
	.align		8
        /*0048*/ 	.dword	_ZN40_INTERNAL_67129d73_4_k_cu_f6194a11_166034cuda3std6ranges3__45__cpo4swapE
	.align		8
        /*0050*/ 	.dword	_ZN40_INTERNAL_67129d73_4_k_cu_f6194a11_166034cuda3std6ranges3__45__cpo9iter_moveE
	.align		8
        /*0058*/ 	.dword	_ZN40_INTERNAL_67129d73_4_k_cu_f6194a11_166034cute7productE
	.align		8
        /*0060*/ 	.dword	_ZN40_INTERNAL_67129d73_4_k_cu_f6194a11_166034cute1_E
	.align		8
        /*0068*/ 	.dword	$str$22
	.align		8
        /*0070*/ 	.dword	$str$23


//--------------------- .text._ZN7cutlass13device_kernelINS_4gemm6kernel13GemmUniversalIN4cute5tupleIJiiiiEEENS1_10collective13CollectiveMmaINS1_34MainloopSm90TmaGmmaWarpSpecializedILi5ENS5_IJNS4_1CILi1EEESB_SB_EEENS1_35KernelTmaWarpSpecializedCooperativeEEENS5_IJNSA_ILi128EEENSA_ILi64EEESF_EEENS_6half_tENS5_IJlSB_lEEESI_SJ_NS4_8TiledMMAINS4_8MMA_AtomIJNS4_4SM904GMMA25MMA_64x64x16_F32F16F16_SSILNSN_5MajorE0ELSP_0ELNSN_7ScaleInE1ELSQ_1EEEEEENS4_6LayoutINS5_IJNSA_ILi2EEESB_SB_EEENS5_IJSB_NSA_ILi0EEESW_EEEEENS5_IJNS4_10UnderscoreESZ_SZ_EEEEENS4_13SM90_TMA_LOADENS4_14ComposedLayoutINS4_7SwizzleILi3ELi4ELi3EEENS4_18smem_ptr_flag_bitsILi16EEENST_INS5_IJNSA_ILi8EEESG_EEENS5_IJSG_SB_EEEEEEEvNS4_8identityES12_S1C_vS1D_EENS_8epilogue10collective6detail29Sm90TmaWarpSpecializedAdapterINS1G_15DefaultEpilogueISI_SJ_SJ_NS1F_6thread17LinearCombinationISI_Li1EffLNS1K_9ScaleType4KindE0ELNS_15FloatRoundStyleE2ESI_EENS1_15EpilogueDefaultEEEEEvvEEEEvNT_6ParamsE --------------------------
	.section	.text._ZN7cutlass13device_kernelINS_4gemm6kernel13GemmUniversalIN4cute5tupleIJiiiiEEENS1_10collective13CollectiveMmaINS1_34MainloopSm90TmaGmmaWarpSpecializedILi5ENS5_IJNS4_1CILi1EEESB_SB_EEENS1_35KernelTmaWarpSpecializedCooperativeEEENS5_IJNSA_ILi128EEENSA_ILi64EEESF_EEENS_6half_tENS5_IJlSB_lEEESI_SJ_NS4_8TiledMMAINS4_8MMA_AtomIJNS4_4SM904GMMA25MMA_64x64x16_F32F16F16_SSILNSN_5MajorE0ELSP_0ELNSN_7ScaleInE1ELSQ_1EEEEEENS4_6LayoutINS5_IJNSA_ILi2EEESB_SB_EEENS5_IJSB_NSA_ILi0EEESW_EEEEENS5_IJNS4_10UnderscoreESZ_SZ_EEEEENS4_13SM90_TMA_LOADENS4_14ComposedLayoutINS4_7SwizzleILi3ELi4ELi3EEENS4_18smem_ptr_flag_bitsILi16EEENST_INS5_IJNSA_ILi8EEESG_EEENS5_IJSG_SB_EEEEEEEvNS4_8identityES12_S1C_vS1D_EENS_8epilogue10collective6detail29Sm90TmaWarpSpecializedAdapterINS1G_15DefaultEpilogueISI_SJ_SJ_NS1F_6thread17LinearCombinationISI_Li1EffLNS1K_9ScaleType4KindE0ELNS_15FloatRoundStyleE2ESI_EENS1_15EpilogueDefaultEEEEEvvEEEEvNT_6ParamsE,"ax",@progbits
	.align	128
.text._ZN7cutlass13device_kernelINS_4gemm6kernel13GemmUniversalIN4cute5tupleIJiiiiEEENS1_10collective13CollectiveMmaINS1_34MainloopSm90TmaGmmaWarpSpecializedILi5ENS5_IJNS4_1CILi1EEESB_SB_EEENS1_35KernelTmaWarpSpecializedCooperativeEEENS5_IJNSA_ILi128EEENSA_ILi64EEESF_EEENS_6half_tENS5_IJlSB_lEEESI_SJ_NS4_8TiledMMAINS4_8MMA_AtomIJNS4_4SM904GMMA25MMA_64x64x16_F32F16F16_SSILNSN_5MajorE0ELSP_0ELNSN_7ScaleInE1ELSQ_1EEEEEENS4_6LayoutINS5_IJNSA_ILi2EEESB_SB_EEENS5_IJSB_NSA_ILi0EEESW_EEEEENS5_IJNS4_10UnderscoreESZ_SZ_EEEEENS4_13SM90_TMA_LOADENS4_14ComposedLayoutINS4_7SwizzleILi3ELi4ELi3EEENS4_18smem_ptr_flag_bitsILi16EEENST_INS5_IJNSA_ILi8EEESG_EEENS5_IJSG_SB_EEEEEEEvNS4_8identityES12_S1C_vS1D_EENS_8epilogue10collective6detail29Sm90TmaWarpSpecializedAdapterINS1G_15DefaultEpilogueISI_SJ_SJ_NS1F_6thread17LinearCombinationISI_Li1EffLNS1K_9ScaleType4KindE0ELNS_15FloatRoundStyleE2ESI_EENS1_15EpilogueDefaultEEEEEvvEEEEvNT_6ParamsE:
        .type           _ZN7cutlass13device_kernelINS_4gemm6kernel13GemmUniversalIN4cute5tupleIJiiiiEEENS1_10collective13CollectiveMmaINS1_34MainloopSm90TmaGmmaWarpSpecializedILi5ENS5_IJNS4_1CILi1EEESB_SB_EEENS1_35KernelTmaWarpSpecializedCooperativeEEENS5_IJNSA_ILi128EEENSA_ILi64EEESF_EEENS_6half_tENS5_IJlSB_lEEESI_SJ_NS4_8TiledMMAINS4_8MMA_AtomIJNS4_4SM904GMMA25MMA_64x64x16_F32F16F16_SSILNSN_5MajorE0ELSP_0ELNSN_7ScaleInE1ELSQ_1EEEEEENS4_6LayoutINS5_IJNSA_ILi2EEESB_SB_EEENS5_IJSB_NSA_ILi0EEESW_EEEEENS5_IJNS4_10UnderscoreESZ_SZ_EEEEENS4_13SM90_TMA_LOADENS4_14ComposedLayoutINS4_7SwizzleILi3ELi4ELi3EEENS4_18smem_ptr_flag_bitsILi16EEENST_INS5_IJNSA_ILi8EEESG_EEENS5_IJSG_SB_EEEEEEEvNS4_8identityES12_S1C_vS1D_EENS_8epilogue10collective6detail29Sm90TmaWarpSpecializedAdapterINS1G_15DefaultEpilogueISI_SJ_SJ_NS1F_6thread17LinearCombinationISI_Li1EffLNS1K_9ScaleType4KindE0ELNS_15FloatRoundStyleE2ESI_EENS1_15EpilogueDefaultEEEEEvvEEEEvNT_6ParamsE,@function
        .size           _ZN7cutlass13device_kernelINS_4gemm6kernel13GemmUniversalIN4cute5tupleIJiiiiEEENS1_10collective13CollectiveMmaINS1_34MainloopSm90TmaGmmaWarpSpecializedILi5ENS5_IJNS4_1CILi1EEESB_SB_EEENS1_35KernelTmaWarpSpecializedCooperativeEEENS5_IJNSA_ILi128EEENSA_ILi64EEESF_EEENS_6half_tENS5_IJlSB_lEEESI_SJ_NS4_8TiledMMAINS4_8MMA_AtomIJNS4_4SM904GMMA25MMA_64x64x16_F32F16F16_SSILNSN_5MajorE0ELSP_0ELNSN_7ScaleInE1ELSQ_1EEEEEENS4_6LayoutINS5_IJNSA_ILi2EEESB_SB_EEENS5_IJSB_NSA_ILi0EEESW_EEEEENS5_IJNS4_10UnderscoreESZ_SZ_EEEEENS4_13SM90_TMA_LOADENS4_14ComposedLayoutINS4_7SwizzleILi3ELi4ELi3EEENS4_18smem_ptr_flag_bitsILi16EEENST_INS5_IJNSA_ILi8EEESG_EEENS5_IJSG_SB_EEEEEEEvNS4_8identityES12_S1C_vS1D_EENS_8epilogue10collective6detail29Sm90TmaWarpSpecializedAdapterINS1G_15DefaultEpilogueISI_SJ_SJ_NS1F_6thread17LinearCombinationISI_Li1EffLNS1K_9ScaleType4KindE0ELNS_15FloatRoundStyleE2ESI_EENS1_15EpilogueDefaultEEEEEvvEEEEvNT_6ParamsE,(.L_x_132 - _ZN7cutlass13device_kernelINS_4gemm6kernel13GemmUniversalIN4cute5tupleIJiiiiEEENS1_10collective13CollectiveMmaINS1_34MainloopSm90TmaGmmaWarpSpecializedILi5ENS5_IJNS4_1CILi1EEESB_SB_EEENS1_35KernelTmaWarpSpecializedCooperativeEEENS5_IJNSA_ILi128EEENSA_ILi64EEESF_EEENS_6half_tENS5_IJlSB_lEEESI_SJ_NS4_8TiledMMAINS4_8MMA_AtomIJNS4_4SM904GMMA25MMA_64x64x16_F32F16F16_SSILNSN_5MajorE0ELSP_0ELNSN_7ScaleInE1ELSQ_1EEEEEENS4_6LayoutINS5_IJNSA_ILi2EEESB_SB_EEENS5_IJSB_NSA_ILi0EEESW_EEEEENS5_IJNS4_10UnderscoreESZ_SZ_EEEEENS4_13SM90_TMA_LOADENS4_14ComposedLayoutINS4_7SwizzleILi3ELi4ELi3EEENS4_18smem_ptr_flag_bitsILi16EEENST_INS5_IJNSA_ILi8EEESG_EEENS5_IJSG_SB_EEEEEEEvNS4_8identityES12_S1C_vS1D_EENS_8epilogue10collective6detail29Sm90TmaWarpSpecializedAdapterINS1G_15DefaultEpilogueISI_SJ_SJ_NS1F_6thread17LinearCombinationISI_Li1EffLNS1K_9ScaleType4KindE0ELNS_15FloatRoundStyleE2ESI_EENS1_15EpilogueDefaultEEEEEvvEEEEvNT_6ParamsE)
        .other          _ZN7cutlass13device_kernelINS_4gemm6kernel13GemmUniversalIN4cute5tupleIJiiiiEEENS1_10collective13CollectiveMmaINS1_34MainloopSm90TmaGmmaWarpSpecializedILi5ENS5_IJNS4_1CILi1EEESB_SB_EEENS1_35KernelTmaWarpSpecializedCooperativeEEENS5_IJNSA_ILi128EEENSA_ILi64EEESF_EEENS_6half_tENS5_IJlSB_lEEESI_SJ_NS4_8TiledMMAINS4_8MMA_AtomIJNS4_4SM904GMMA25MMA_64x64x16_F32F16F16_SSILNSN_5MajorE0ELSP_0ELNSN_7ScaleInE1ELSQ_1EEEEEENS4_6LayoutINS5_IJNSA_ILi2EEESB_SB_EEENS5_IJSB_NSA_ILi0EEESW_EEEEENS5_IJNS4_10UnderscoreESZ_SZ_EEEEENS4_13SM90_TMA_LOADENS4_14ComposedLayoutINS4_7SwizzleILi3ELi4ELi3EEENS4_18smem_ptr_flag_bitsILi16EEENST_INS5_IJNSA_ILi8EEESG_EEENS5_IJSG_SB_EEEEEEEvNS4_8identityES12_S1C_vS1D_EENS_8epilogue10collective6detail29Sm90TmaWarpSpecializedAdapterINS1G_15DefaultEpilogueISI_SJ_SJ_NS1F_6thread17LinearCombinationISI_Li1EffLNS1K_9ScaleType4KindE0ELNS_15FloatRoundStyleE2ESI_EENS1_15EpilogueDefaultEEEEEvvEEEEvNT_6ParamsE,@"STO_CUDA_ENTRY STV_DEFAULT"
_ZN7cutlass13device_kernelINS_4gemm6kernel13GemmUniversalIN4cute5tupleIJiiiiEEENS1_10collective13CollectiveMmaINS1_34MainloopSm90TmaGmmaWarpSpecializedILi5ENS5_IJNS4_1CILi1EEESB_SB_EEENS1_35KernelTmaWarpSpecializedCooperativeEEENS5_IJNSA_ILi128EEENSA_ILi64EEESF_EEENS_6half_tENS5_IJlSB_lEEESI_SJ_NS4_8TiledMMAINS4_8MMA_AtomIJNS4_4SM904GMMA25MMA_64x64x16_F32F16F16_SSILNSN_5MajorE0ELSP_0ELNSN_7ScaleInE1ELSQ_1EEEEEENS4_6LayoutINS5_IJNSA_ILi2EEESB_SB_EEENS5_IJSB_NSA_ILi0EEESW_EEEEENS5_IJNS4_10UnderscoreESZ_SZ_EEEEENS4_13SM90_TMA_LOADENS4_14ComposedLayoutINS4_7SwizzleILi3ELi4ELi3EEENS4_18smem_ptr_flag_bitsILi16EEENST_INS5_IJNSA_ILi8EEESG_EEENS5_IJSG_SB_EEEEEEEvNS4_8identityES12_S1C_vS1D_EENS_8epilogue10collective6detail29Sm90TmaWarpSpecializedAdapterINS1G_15DefaultEpilogueISI_SJ_SJ_NS1F_6thread17LinearCombinationISI_Li1EffLNS1K_9ScaleType4KindE0ELNS_15FloatRoundStyleE2ESI_EENS1_15EpilogueDefaultEEEEEvvEEEEvNT_6ParamsE:
[----:B------:R-:W0:Y:S01]  /*0000*/  LDC R1, c[0x0][0x28] ;  /* 0x00000a00ff017b82 */ /* 0x000e220000000800 */
[----:B------:R-:W1:Y:S01]  /*0010*/  S2R R3, SR_TID.X ;  /* 0x0000000000037919 */ /* 0x000e620000002100 */
[----:B------:R-:W-:Y:S01]  /*0020*/  ELECT P0, URZ, PT ;  /* 0x00000000003f782f */ /* 0x000fe20003800000 */
[----:B------:R-:W-:Y:S01]  /*0030*/  BSSY B0, `(.L_x_0) ;  /* 0x000000f000007945 */ /* 0x000fe20003800000 */
[--C-:B-1----:R-:W-:Y:S02]  /*0040*/  SHF.R.U32.HI R0, RZ, 0x5, R3.reuse ;  /* 0x00000005ff007819 */ /* 0x102fe40000011603 */
[----:B------:R-:W-:-:S03]  /*0050*/  SHF.R.U32.HI R14, RZ, 0x7, R3 ;  /* 0x00000007ff0e7819 */ /* 0x000fc60000011603 */
[----:B------:R-:W1:Y:S04]  /*0060*/  SHFL.IDX PT, R4, R0, RZ, 0x1f ;  /* 0x00001fff00047589 */ /* 0x000e6800000e0000 */
[----:B------:R2:W3:Y:S01]  /*0070*/  SHFL.IDX PT, R10, R14, RZ, 0x1f ;  /* 0x00001fff0e0a7589 */ /* 0x0004e200000e0000 */
[----:B-1----:R-:W-:-:S13]  /*0080*/  ISETP.NE.OR P0, PT, R4, RZ, !P0 ;  /* 0x000000ff0400720c */ /* 0x002fda0004705670 */
[----:B0-23--:R-:W-:Y:S05]  /*0090*/  @P0 BRA `(.L_x_1) ;  /* 0x0000000000200947 */ /* 0x00dfea0003800000 */
[----:B------:R-:W-:Y:S02]  /*00a0*/  ULDC.64 UR4, c[0x0][0x198] ;  /* 0x0000660000047ab9 */ /* 0x000fe40000000a00 */
[----:B------:R-:W-:Y:S02]  /*00b0*/  UIADD3 UR6, UP0, UR4, 0xf0, URZ ;  /* 0x000000f004067890 */ /* 0x000fe4000ff1e03f */
[----:B------:R-:W-:Y:S02]  /*00c0*/  UIADD3 UR4, UP1, UR4, 0x1f0, URZ ;  /* 0x000001f004047890 */ /* 0x000fe4000ff3e03f */
[----:B------:R-:W-:Y:S02]  /*00d0*/  UIADD3.X UR7, URZ, UR5, URZ, UP0, !UPT ;  /* 0x000000053f077290 */ /* 0x000fe400087fe43f */
[----:B------:R-:W-:-:S07]  /*00e0*/  UIADD3.X UR5, URZ, UR5, URZ, UP1, !UPT ;  /* 0x000000053f057290 */ /* 0x000fce0008ffe43f */
[----:B------:R0:W-:Y:S02]  /*00f0*/  UTMACCTL.PF [UR6] ;  /* 0x00000000060079b9 */ /* 0x0001e40008040000 */
[----:B------:R0:W-:Y:S02]  /*0100*/  UTMACCTL.PF [UR4] ;  /* 0x00000000040079b9 */ /* 0x0001e40008040000 */
[----:B0-----:R-:W-:Y:S01]  /*0110*/  NOP ;  /* 0x0000000000007918 */ /* 0x001fe20000000000 */
.L_x_1:
[----:B------:R-:W-:Y:S05]  /*0120*/  BSYNC B0 ;  /* 0x0000000000007941 */ /* 0x000fea0003800000 */
.L_x_0:
[----:B------:R-:W0:Y:S02]  /*0130*/  SHFL.IDX PT, R2, R0, RZ, 0x1f ;  /* 0x00001fff00027589 */ /* 0x000e2400000e0000 */
[----:B0-----:R-:W-:-:S13]  /*0140*/  ISETP.NE.AND P0, PT, R2, RZ, PT ;  /* 0x000000ff0200720c */ /* 0x001fda0003f05270 */
[----:B------:R-:W-:Y:S05]  /*0150*/  @P0 BRA `(.L_x_2) ;  /* 0x0000000000600947 */ /* 0x000fea0003800000 */
[----:B------:R-:W0:Y:S01]  /*0160*/  S2UR UR8, SR_CgaCtaId ;  /* 0x00000000000879c3 */ /* 0x000e220000008800 */
[----:B------:R-:W-:Y:S01]  /*0170*/  UMOV UR4, 0x400 ;  /* 0x0000040000047882 */ /* 0x000fe20000000000 */
[----:B------:R-:W-:Y:S01]  /*0180*/  UMOV UR5, 0x1 ;  /* 0x0000000100057882 */ /* 0x000fe20000000000 */
[----:B------:R-:W-:Y:S01]  /*0190*/  UMOV UR6, 0x100 ;  /* 0x0000010000067882 */ /* 0x000fe20000000000 */
[----:B------:R-:W-:Y:S01]  /*01a0*/  ELECT P0, URZ, PT ;  /* 0x00000000003f782f */ /* 0x000fe20003800000 */
[----:B------:R-:W-:-:S04]  /*01b0*/  UIADD3 UR6, -UR6, 0x100000, URZ ;  /* 0x0010000006067890 */ /* 0x000fc8000fffe13f */
[----:B------:R-:W-:Y:S02]  /*01c0*/  USHF.L.U32 UR7, UR6, 0xb, URZ ;  /* 0x0000000b06077899 */ /* 0x000fe4000800063f */
[----:B------:R-:W-:Y:S02]  /*01d0*/  USHF.L.U32 UR6, UR6, 0x1, URZ ;  /* 0x0000000106067899 */ /* 0x000fe4000800063f */
[----:B0-----:R-:W-:Y:S02]  /*01e0*/  ULEA UR8, UR8, UR4, 0x18 ;  /* 0x0000000408087291 */ /* 0x001fe4000f8ec03f */
[----:B------:R-:W-:-:S04]  /*01f0*/  UIADD3 UR4, -UR5, 0x100000, URZ ;  /* 0x0010000005047890 */ /* 0x000fc8000fffe13f */
[----:B------:R-:W-:Y:S02]  /*0200*/  USHF.L.U32 UR5, UR4, 0xb, URZ ;  /* 0x0000000b04057899 */ /* 0x000fe4000800063f */
[----:B------:R-:W-:Y:S01]  /*0210*/  USHF.L.U32 UR4, UR4, 0x1, URZ ;  /* 0x0000000104047899 */ /* 0x000fe2000800063f */
[----:B------:R-:W0:Y:S11]  /*0220*/  FENCE.VIEW.ASYNC.S ;  /* 0x00000000000073c6 */ /* 0x000e360000000000 */
[----:B0-----:R0:W1:Y:S01]  /*0230*/  SYNCS.EXCH.64 URZ, [UR8], UR4 ;  /* 0x00000004083f75b2 */ /* 0x0010620008000100 */
[----:B------:R0:W2:Y:S01]  /*0240*/  SYNCS.EXCH.64 URZ, [UR8+0x28], UR6 ;  /* 0x00002806083f75b2 */ /* 0x0000a20008000100 */
[----:B------:R0:W3:Y:S01]  /*0250*/  SYNCS.EXCH.64 URZ, [UR8+0x8], UR4 ;  /* 0x00000804083f75b2 */ /* 0x0000e20008000100 */
[----:B------:R0:W4:Y:S01]  /*0260*/  SYNCS.EXCH.64 URZ, [UR8+0x30], UR6 ;  /* 0x00003006083f75b2 */ /* 0x0001220008000100 */
[----:B------:R0:W0:Y:S01]  /*0270*/  SYNCS.EXCH.64 URZ, [UR8+0x10], UR4 ;  /* 0x00001004083f75b2 */ /* 0x0000220008000100 */
[----:B------:R0:W0:Y:S01]  /*0280*/  SYNCS.EXCH.64 URZ, [UR8+0x38], UR6 ;  /* 0x00003806083f75b2 */ /* 0x0000220008000100 */
[----:B------:R0:W0:Y:S01]  /*0290*/  SYNCS.EXCH.64 URZ, [UR8+0x18], UR4 ;  /* 0x00001804083f75b2 */ /* 0x0000220008000100 */
[----:B------:R0:W0:Y:S01]  /*02a0*/  SYNCS.EXCH.64 URZ, [UR8+0x40], UR6 ;  /* 0x00004006083f75b2 */ /* 0x0000220008000100 */
[----:B------:R0:W0:Y:S01]  /*02b0*/  SYNCS.EXCH.64 URZ, [UR8+0x20], UR4 ;  /* 0x00002004083f75b2 */ /* 0x0000220008000100 */
[----:B------:R0:W0:Y:S01]  /*02c0*/  SYNCS.EXCH.64 URZ, [UR8+0x48], UR6 ;  /* 0x00004806083f75b2 */ /* 0x0000220008000100 */
[----:B------:R-:W-:Y:S01]  /*02d0*/  NOP ;  /* 0x0000000000007918 */ /* 0x000fe20000000000 */
.L_x_2:
[----:B------:R-:W5:Y:S01]  /*02e0*/  SHFL.IDX PT, R0, R0, RZ, 0x1f ;  /* 0x00001fff00007589 */ /* 0x000f6200000e0000 */
[----:B------:R-:W-:Y:S01]  /*02f0*/  ELECT P0, URZ, PT ;  /* 0x00000000003f782f */ /* 0x000fe20003800000 */
[----:B------:R-:W1:Y:S01]  /*0300*/  LDC R2, c[0x0][0x65c] ;  /* 0x00019700ff027b82 */ /* 0x000e620000000800 */
[----:B------:R-:W-:Y:S01]  /*0310*/  SHF.R.S32.HI R7, RZ, 0x1f, R4 ;  /* 0x0000001fff077819 */ /* 0x000fe20000011404 */
[----:B------:R-:W2:Y:S01]  /*0320*/  S2R R5, SR_CTAID.Y ;  /* 0x0000000000057919 */ /* 0x000ea20000002600 */
[----:B0-----:R-:W-:Y:S01]  /*0330*/  UMOV UR4, 0x20 ;  /* 0x0000002000047882 */ /* 0x001fe20000000000 */
[----:B------:R-:W-:Y:S01]  /*0340*/  NOP ;  /* 0x0000000000007918 */ /* 0x000fe20000000000 */
[----:B------:R-:W-:Y:S01]  /*0350*/  LEA.HI R7, R7, R4, RZ, 0x2 ;  /* 0x0000000407077211 */ /* 0x000fe200078f10ff */
[----:B------:R-:W0:Y:S01]  /*0360*/  S2R R6, SR_CTAID.X ;  /* 0x0000000000067919 */ /* 0x000e220000002500 */
[----:B------:R-:W-:Y:S01]  /*0370*/  ISETP.NE.AND P2, PT, R10, RZ, PT ;  /* 0x000000ff0a00720c */ /* 0x000fe20003f45270 */
[----:B------:R-:W-:Y:S01]  /*0380*/  NOP ;  /* 0x0000000000007918 */ /* 0x000fe20000000000 */
[----:B------:R-:W-:-:S02]  /*0390*/  LOP3.LUT R7, R7, 0xfffffffc, RZ, 0xc0, !PT ;  /* 0xfffffffc07077812 */ /* 0x000fc400078ec0ff */
[----:B-----5:R-:W-:Y:S02]  /*03a0*/  ISETP.NE.OR P0, PT, R0, RZ, !P0 ;  /* 0x000000ff0000720c */ /* 0x020fe40004705670 */
[----:B-1----:R-:W-:-:S04]  /*03b0*/  ISETP.NE.AND P3, PT, R2, 0x1, PT ;  /* 0x000000010200780c */ /* 0x002fc80003f65270 */
[----:B------:R-:W-:Y:S01]  /*03c0*/  P2R R0, PR, RZ, 0x8 ;  /* 0x00000008ff007803 */ /* 0x000fe20000000000 */
[----:B------:R-:W-:Y:S01]  /*03d0*/  IMAD.IADD R0, R4, 0x1, -R7 ;  /* 0x0000000104007824 */ /* 0x000fe200078e0a07 */
[----:B------:R-:W-:Y:S01]  /*03e0*/  LOP3.LUT R4, R3, 0x7f, RZ, 0xc0, !PT ;  /* 0x0000007f03047812 */ /* 0x000fe200078ec0ff */
[----:B------:R-:W-:-:S03]  /*03f0*/  IMAD.MOV.U32 R7, RZ, RZ, RZ ;  /* 0x000000ffff077224 */ /* 0x000fc600078e00ff */
[----:B------:R-:W-:Y:S01]  /*0400*/  ISETP.NE.AND P1, PT, R0, 0x3, PT ;  /* 0x000000030000780c */ /* 0x000fe20003f25270 */
[----:B------:R-:W-:Y:S01]  /*0410*/  VOTEU.ALL UP0, P0 ;  /* 0x00000000003f7886 */ /* 0x000fe20000000000 */
[----:B------:R-:W-:Y:S01]  /*0420*/  VOTEU.ALL UP1, P0 ;  /* 0x00000000003f7886 */ /* 0x000fe20000020000 */
[----:B------:R-:W0:Y:S01]  /*0430*/  @P3 LDC R17, c[0x0][0x10] ;  /* 0x00000400ff113b82 */ /* 0x000e220000000800 */
[----:B--2---:R-:W-:Y:S02]  /*0440*/  @P3 IMAD.MOV.U32 R8, RZ, RZ, R5 ;  /* 0x000000ffff083224 */ /* 0x004fe400078e0005 */
[----:B------:R-:W-:Y:S01]  /*0450*/  @!UP0 UMOV UR6, 0x400 ;  /* 0x0000040000068882 */ /* 0x000fe20000000000 */
[----:B------:R-:W-:-:S04]  /*0460*/  @!UP0 UIADD3 UR4, -UR4, 0x100000, URZ ;  /* 0x0010000004048890 */ /* 0x000fc8000fffe13f */
[----:B------:R-:W-:Y:S02]  /*0470*/  @!UP0 USHF.L.U32 UR5, UR4, 0xb, URZ ;  /* 0x0000000b04058899 */ /* 0x000fe4000800063f */
[----:B------:R-:W-:Y:S01]  /*0480*/  @!UP0 USHF.L.U32 UR4, UR4, 0x1, URZ ;  /* 0x0000000104048899 */ /* 0x000fe2000800063f */
[----:B------:R-:W-:Y:S01]  /*0490*/  @P3 IMAD.MOV.U32 R9, RZ, RZ, RZ ;  /* 0x000000ffff093224 */ /* 0x000fe200078e00ff */
[----:B------:R-:W1:Y:S08]  /*04a0*/  @!UP0 S2UR UR7, SR_CgaCtaId ;  /* 0x00000000000789c3 */ /* 0x000e700000008800 */
[----:B------:R-:W2:Y:S01]  /*04b0*/  @!P3 LDC R11, c[0x0][0xc] ;  /* 0x00000300ff0bbb82 */ /* 0x000ea20000000800 */
[----:B0-----:R-:W-:Y:S01]  /*04c0*/  @P3 IMAD.WIDE.U32 R16, R6, R17, R8 ;  /* 0x0000001106103225 */ /* 0x001fe200078e0008 */
[----:B-1----:R-:W-:Y:S01]  /*04d0*/  @!UP0 ULEA UR8, UR7, UR6, 0x18 ;  /* 0x0000000607088291 */ /* 0x002fe2000f8ec03f */
[----:B------:R-:W-:-:S02]  /*04e0*/  VOTEU.ALL UP0, P0 ;  /* 0x00000000003f7886 */ /* 0x000fc40000000000 */
[----:B------:R-:W-:Y:S01]  /*04f0*/  ULDC UR6, c[0x0][0xc] ;  /* 0x0000030000067ab9 */ /* 0x000fe20000000800 */
[----:B------:R-:W-:Y:S01]  /*0500*/  ISETP.EQ.OR P0, PT, R0, RZ, !P1 ;  /* 0x000000ff0000720c */ /* 0x000fe20004f02670 */
[----:B------:R-:W-:-:S03]  /*0510*/  ULDC UR7, c[0x0][0x10] ;  /* 0x0000040000077ab9 */ /* 0x000fc60000000800 */
[C---:B------:R-:W-:Y:S01]  /*0520*/  ISETP.EQ.AND P0, PT, R10.reuse, RZ, P0 ;  /* 0x000000ff0a00720c */ /* 0x040fe20000702270 */
[----:B------:R-:W-:Y:S02]  /*0530*/  VIADD R10, R10, 0xffffffff ;  /* 0xffffffff0a0a7836 */ /* 0x000fe40000000000 */
[----:B--2---:R-:W-:Y:S01]  /*0540*/  @!P3 IMAD.WIDE.U32 R8, R11, R5, R6 ;  /* 0x000000050b08b225 */ /* 0x004fe200078e0006 */
[----:B------:R-:W0:Y:S02]  /*0550*/  FENCE.VIEW.ASYNC.S ;  /* 0x00000000000073c6 */ /* 0x000e240000000000 */
[----:B0-----:R-:W3:Y:S01]  /*0560*/  @!UP0 SYNCS.EXCH.64 URZ, [UR8+0x60], UR4 ;  /* 0x00006004083f85b2 */ /* 0x001ee20008000100 */
[----:B------:R-:W-:Y:S01]  /*0570*/  SEL R18, RZ, 0x1, !P0 ;  /* 0x00000001ff127807 */ /* 0x000fe20004000000 */
[----:B------:R-:W-:Y:S01]  /*0580*/  @P3 IMAD.MOV.U32 R11, RZ, RZ, RZ ;  /* 0x000000ffff0b3224 */ /* 0x000fe200078e00ff */
[----:B------:R-:W-:Y:S01]  /*0590*/  ISETP.GE.U32.AND P1, PT, R10, 0x2, PT ;  /* 0x000000020a00780c */ /* 0x000fe20003f26070 */
[----:B------:R-:W-:-:S02]  /*05a0*/  @!P3 IMAD.MOV.U32 R16, RZ, RZ, R8 ;  /* 0x000000ffff10b224 */ /* 0x000fc400078e0008 */
[----:B------:R-:W-:Y:S01]  /*05b0*/  @P3 IMAD.IADD R17, R17, 0x1, R11 ;  /* 0x0000000111113824 */ /* 0x000fe200078e020b */
[----:B------:R-:W-:Y:S01]  /*05c0*/  SEL R18, R18, 0x2, P1 ;  /* 0x0000000212127807 */ /* 0x000fe20000800000 */
[----:B------:R-:W-:Y:S01]  /*05d0*/  @!P3 IMAD.MOV.U32 R17, RZ, RZ, R9 ;  /* 0x000000ffff11b224 */ /* 0x000fe200078e0009 */
[----:B------:R0:W3:Y:S01]  /*05e0*/  @!UP1 SYNCS.EXCH.64 URZ, [UR8+0x68], UR4 ;  /* 0x00006804083f95b2 */ /* 0x0000e20008000100 */
[----:B------:R-:W-:Y:S01]  /*05f0*/  NOP ;  /* 0x0000000000007918 */ /* 0x000fe20000000000 */
[----:B0-----:R-:W-:-:S03]  /*0600*/  UIMAD.WIDE.U32 UR4, UR6, UR7, URZ ;  /* 0x00000007060472a5 */ /* 0x001fc6000f8e003f */
[----:B------:R-:W-:Y:S02]  /*0610*/  ULDC UR6, c[0x0][0x14] ;  /* 0x0000050000067ab9 */ /* 0x000fe40000000800 */
[----:B------:R-:W-:Y:S02]  /*0620*/  UIMAD.WIDE.U32 UR38, UR4, UR6, URZ ;  /* 0x00000006042672a5 */ /* 0x000fe4000f8e003f */
[----:B------:R-:W-:-:S04]  /*0630*/  UIMAD UR41, UR5, UR6, URZ ;  /* 0x00000006052972a4 */ /* 0x000fc8000f8e023f */
[----:B------:R-:W-:Y:S01]  /*0640*/  UIADD3 UR41, UR39, UR41, URZ ;  /* 0x0000002927297290 */ /* 0x000fe2000fffe03f */
[----:B---34-:R-:W-:Y:S06]  /*0650*/  BAR.SYNC.DEFER_BLOCKING 0x0 ;  /* 0x0000000000007b1d */ /* 0x018fec0000010000 */
[----:B------:R-:W-:Y:S05]  /*0660*/  @!P2 BRA `(.L_x_3) ;  /* 0x000000440010a947 */ /* 0x000fea0003800000 */
[----:B------:R-:W-:-:S13]  /*0670*/  ISETP.GT.U32.AND P0, PT, R10, 0x1, PT ;  /* 0x000000010a00780c */ /* 0x000fda0003f04070 */
[----:B------:R-:W-:Y:S05]  /*0680*/  @P0 EXIT ;  /* 0x000000000000094d */ /* 0x000fea0003800000 */
[----:B------:R-:W-:Y:S01]  /*0690*/  ULDC.64 UR4, c[0x0][0x650] ;  /* 0x0001940000047ab9 */ /* 0x000fe20000000a00 */
[----:B------:R-:W-:Y:S01]  /*06a0*/  PRMT R0, RZ, 0x7610, R0 ;  /* 0x00007610ff007816 */ /* 0x000fe20000000000 */
[----:B------:R-:W-:Y:S01]  /*06b0*/  IMAD.MOV.U32 R69, RZ, RZ, -0x1 ;  /* 0xffffffffff457424 */ /* 0x000fe200078e00ff */
[----:B------:R-:W-:Y:S01]  /*06c0*/  ISETP.GE.U32.AND P0, PT, R16, UR4, PT ;  /* 0x0000000410007c0c */ /* 0x000fe2000bf06070 */
[----:B------:R-:W-:Y:S02]  /*06d0*/  IMAD.MOV.U32 R68, RZ, RZ, -0x1 ;  /* 0xffffffffff447424 */ /* 0x000fe400078e00ff */
[----:B------:R-:W-:Y:S01]  /*06e0*/  IMAD.MOV.U32 R67, RZ, RZ, -0x1 ;  /* 0xffffffffff437424 */ /* 0x000fe200078e00ff */
[----:B------:R-:W-:-:S13]  /*06f0*/  ISETP.GE.U32.AND.EX P0, PT, R17, UR5, PT, P0 ;  /* 0x0000000511007c0c */ /* 0x000fda000bf06100 */
[----:B------:R-:W-:Y:S05]  /*0700*/  @P0 BRA `(.L_x_4) ;  /* 0x0000000400540947 */ /* 0x000fea0003800000 */
[----:B------:R-:W0:Y:S01]  /*0710*/  LDC.64 R20, c[0x0][0x628] ;  /* 0x00018a00ff147b82 */ /* 0x000e220000000a00 */
[----:B------:R-:W-:Y:S02]  /*0720*/  IMAD.MOV.U32 R8, RZ, RZ, R16 ;  /* 0x000000ffff087224 */ /* 0x000fe400078e0010 */
[----:B------:R-:W-:-:S05]  /*0730*/  IMAD.MOV.U32 R9, RZ, RZ, R17 ;  /* 0x000000ffff097224 */ /* 0x000fca00078e0011 */
[----:B------:R-:W1:Y:S08]  /*0740*/  LDC R0, c[0x0][0x630] ;  /* 0x00018c00ff007b82 */ /* 0x000e700000000800 */
[----:B------:R-:W2:Y:S01]  /*0750*/  LDC.64 R22, c[0x0][0x620] ;  /* 0x00018800ff167b82 */ /* 0x000ea20000000a00 */
[----:B0-----:R-:W-:-:S04]  /*0760*/  ISETP.NE.U32.AND P0, PT, R20, RZ, PT ;  /* 0x000000ff1400720c */ /* 0x001fc80003f05070 */
[----:B------:R-:W-:-:S13]  /*0770*/  ISETP.NE.AND.EX P0, PT, R21, RZ, PT, P0 ;  /* 0x000000ff1500720c */ /* 0x000fda0003f05300 */
[----:B-12---:R-:W-:Y:S05]  /*0780*/  @!P0 BRA `(.L_x_5) ;  /* 0x0000000000288947 */ /* 0x006fea0003800000 */
[----:B------:R-:W0:Y:S02]  /*0790*/  LDC R13, c[0x0][0x634] ;  /* 0x00018d00ff0d7b82 */ /* 0x000e240000000800 */
[----:B0-----:R-:W-:-:S05]  /*07a0*/  IADD3 R13, P0, R16, R13, RZ ;  /* 0x0000000d100d7210 */ /* 0x001fca0007f1e0ff */
[----:B------:R-:W-:-:S04]  /*07b0*/  IMAD.X R15, RZ, RZ, R17, P0 ;  /* 0x000000ffff0f7224 */ /* 0x000fc800000e0611 */
[----:B------:R-:W-:-:S04]  /*07c0*/  IMAD.WIDE.U32 R8, R15, R20, RZ ;  /* 0x000000140f087225 */ /* 0x000fc800078e00ff */
[----:B------:R-:W-:-:S04]  /*07d0*/  IMAD.WIDE.U32 R10, P0, R13, R21, R8 ;  /* 0x000000150d0a7225 */ /* 0x000fc80007800008 */
[----:B------:R-:W-:-:S04]  /*07e0*/  IMAD.WIDE.U32 R8, R13, R20, RZ ;  /* 0x000000140d087225 */ /* 0x000fc800078e00ff */
[----:B------:R-:W-:Y:S01]  /*07f0*/  IMAD.X R13, RZ, RZ, RZ, P0 ;  /* 0x000000ffff0d7224 */ /* 0x000fe200000e06ff */
[----:B------:R-:W-:Y:S01]  /*0800*/  IADD3 RZ, P0, R9, R10, RZ ;  /* 0x0000000a09ff7210 */ /* 0x000fe20007f1e0ff */
[----:B------:R-:W-:-:S04]  /*0810*/  IMAD.MOV.U32 R12, RZ, RZ, R11 ;  /* 0x000000ffff0c7224 */ /* 0x000fc800078e000b */
[----:B------:R-:W-:-:S08]  /*0820*/  IMAD.WIDE.U32.X R8, R15, R21, R12, P0 ;  /* 0x000000150f087225 */ /* 0x000fd000000e040c */
.L_x_5:
[-CC-:B------:R-:W-:Y:S01]  /*0830*/  SHF.R.U64 R67, R8, R0.reuse, R9.reuse ;  /* 0x0000000008437219 */ /* 0x180fe20000001209 */
[----:B------:R-:W0:Y:S01]  /*0840*/  LDC R12, c[0x0][0x618] ;  /* 0x00018600ff0c7b82 */ /* 0x000e220000000800 */
[----:B------:R-:W-:Y:S01]  /*0850*/  SHF.R.U32.HI R7, RZ, R0, R9 ;  /* 0x00000000ff077219 */ /* 0x000fe20000011609 */
[----:B------:R-:W-:Y:S01]  /*0860*/  ULDC UR4, c[0x0][0x150] ;  /* 0x0000540000047ab9 */ /* 0x000fe20000000800 */
[----:B------:R-:W-:Y:S02]  /*0870*/  IADD3 R11, P0, RZ, -R67, RZ ;  /* 0x80000043ff0b7210 */ /* 0x000fe40007f1e0ff */
[----:B------:R-:W-:-:S03]  /*0880*/  I2FP.F32.U32 R0, R6 ;  /* 0x0000000600007245 */ /* 0x000fc60000201000 */
[----:B------:R-:W1:Y:S01]  /*0890*/  LDC.64 R30, c[0x0][0x640] ;  /* 0x00019000ff1e7b82 */ /* 0x000e620000000a00 */
[----:B------:R-:W-:Y:S02]  /*08a0*/  IMAD.X R13, RZ, RZ, ~R7, P0 ;  /* 0x000000ffff0d7224 */ /* 0x000fe400000e0e07 */
[----:B------:R-:W-:Y:S01]  /*08b0*/  FMUL R0, R0, UR4 ;  /* 0x0000000400007c20 */ /* 0x000fe20008400000 */
[----:B------:R-:W-:Y:S01]  /*08c0*/  IMAD.WIDE.U32 R8, R11, R22, R16 ;  /* 0x000000160b087225 */ /* 0x000fe200078e0010 */
[----:B------:R-:W-:-:S03]  /*08d0*/  ULDC UR4, c[0x0][0x154] ;  /* 0x0000550000047ab9 */ /* 0x000fc60000000800 */
[----:B------:R-:W-:Y:S01]  /*08e0*/  IMAD R10, R13, R22, RZ ;  /* 0x000000160d0a7224 */ /* 0x000fe200078e02ff */
[----:B------:R-:W2:Y:S01]  /*08f0*/  LDC R7, c[0x0][0x144] ;  /* 0x00005100ff077b82 */ /* 0x000ea20000000800 */
[----:B------:R-:W3:Y:S02]  /*0900*/  F2I.U32.TRUNC.NTZ R0, R0 ;  /* 0x0000000000007305 */ /* 0x000ee4000020f000 */
[----:B------:R-:W-:-:S04]  /*0910*/  IMAD R11, R11, R23, R10 ;  /* 0x000000170b0b7224 */ /* 0x000fc800078e020a */
[----:B------:R-:W-:Y:S01]  /*0920*/  IMAD.IADD R9, R9, 0x1, R11 ;  /* 0x0000000109097824 */ /* 0x000fe200078e020b */
[----:B------:R-:W4:Y:S01]  /*0930*/  LDC R24, c[0x0][0x608] ;  /* 0x00018200ff187b82 */ /* 0x000f220000000800 */
[----:B------:R-:W-:-:S03]  /*0940*/  IMAD.MOV.U32 R11, RZ, RZ, -0x1 ;  /* 0xffffffffff0b7424 */ /* 0x000fc600078e00ff */
[-CC-:B0-----:R-:W-:Y:S02]  /*0950*/  SHF.R.U64 R22, R8, R12.reuse, R9.reuse ;  /* 0x0000000c08167219 */ /* 0x181fe40000001209 */
[----:B------:R-:W-:Y:S02]  /*0960*/  I2FP.F32.U32 R8, R5 ;  /* 0x0000000500087245 */ /* 0x000fe40000201000 */
[----:B------:R-:W0:Y:S01]  /*0970*/  LDC R28, c[0x0][0x658] ;  /* 0x00019600ff1c7b82 */ /* 0x000e220000000800 */
[----:B-1----:R-:W-:Y:S01]  /*0980*/  ISETP.NE.U32.AND P0, PT, R30, RZ, PT ;  /* 0x000000ff1e00720c */ /* 0x002fe20003f05070 */
[----:B---3--:R-:W-:Y:S02]  /*0990*/  IMAD.MOV R10, RZ, RZ, -R0 ;  /* 0x000000ffff0a7224 */ /* 0x008fe400078e0a00 */
[----:B------:R-:W-:Y:S01]  /*09a0*/  FMUL R8, R8, UR4 ;  /* 0x0000000408087c20 */ /* 0x000fe20008400000 */
[----:B------:R-:W-:Y:S02]  /*09b0*/  SHF.R.U32.HI R9, RZ, R12, R9 ;  /* 0x0000000cff097219 */ /* 0x000fe40000011609 */
[----:B------:R-:W-:Y:S01]  /*09c0*/  ISETP.NE.AND.EX P0, PT, R31, RZ, PT, P0 ;  /* 0x000000ff1f00720c */ /* 0x000fe20003f05300 */
[----:B------:R1:W3:Y:S01]  /*09d0*/  F2I.U32.TRUNC.NTZ R15, R8 ;  /* 0x00000008000f7305 */ /* 0x0002e2000020f000 */
[----:B------:R-:W1:Y:S01]  /*09e0*/  LDC R20, c[0x0][0x148] ;  /* 0x00005200ff147b82 */ /* 0x000e620000000800 */
[----:B--2---:R-:W-:-:S07]  /*09f0*/  IMAD R0, R7, R10, R6 ;  /* 0x0000000a07007224 */ /* 0x004fce00078e0206 */
[----:B------:R-:W2:Y:S01]  /*0a00*/  LDC R26, c[0x0][0x600] ;  /* 0x00018000ff1a7b82 */ /* 0x000ea20000000800 */
[-CC-:B----4-:R-:W-:Y:S02]  /*0a10*/  SHF.R.U64 R32, R22, R24.reuse, R9.reuse ;  /* 0x0000001816207219 */ /* 0x190fe40000001209 */
[----:B------:R-:W-:Y:S01]  /*0a20*/  SHF.R.U32.HI R7, RZ, R24, R9 ;  /* 0x00000018ff077219 */ /* 0x000fe20000011609 */
[----:B------:R-:W-:-:S04]  /*0a30*/  IMAD.MOV.U32 R9, RZ, RZ, 0x1 ;  /* 0x00000001ff097424 */ /* 0x000fc800078e00ff */
[----:B------:R-:W4:Y:S01]  /*0a40*/  LDC R21, c[0x0][0x648] ;  /* 0x00019200ff157b82 */ /* 0x000f220000000800 */
[-C--:B0-----:R-:W-:Y:S02]  /*0a50*/  SHF.L.U32 R6, R11, R28.reuse, RZ ;  /* 0x0000001c0b067219 */ /* 0x081fe400000006ff */
[--C-:B------:R-:W-:Y:S02]  /*0a60*/  SHF.R.U64 R24, R32, R28, R7.reuse ;  /* 0x0000001c20187219 */ /* 0x100fe40000001207 */
[----:B------:R-:W-:Y:S02]  /*0a70*/  LOP3.LUT R13, RZ, R6, RZ, 0x33, !PT ;  /* 0x00000006ff0d7212 */ /* 0x000fe400078e33ff */
[-C--:B------:R-:W-:Y:S01]  /*0a80*/  SHF.R.U32.HI R7, RZ, R28.reuse, R7 ;  /* 0x0000001cff077219 */ /* 0x080fe20000011607 */
[----:B------:R-:W0:Y:S01]  /*0a90*/  LDC R23, c[0x0][0x638] ;  /* 0x00018e00ff177b82 */ /* 0x000e220000000800 */
[----:B------:R-:W-:Y:S01]  /*0aa0*/  SHF.L.U32 R12, R9, R28, RZ ;  /* 0x0000001c090c7219 */ /* 0x000fe200000006ff */
[----:B------:R-:W-:-:S06]  /*0ab0*/  IMAD.MOV.U32 R6, RZ, RZ, R24 ;  /* 0x000000ffff067224 */ /* 0x000fcc00078e0018 */
[----:B------:R-:W0:Y:S01]  /*0ac0*/  LDC R69, c[0x0][0x610] ;  /* 0x00018400ff457b82 */ /* 0x000e220000000800 */
[----:B-1-3--:R-:W-:Y:S05]  /*0ad0*/  @!P0 BRA `(.L_x_6) ;  /* 0x0000000000288947 */ /* 0x00afea0003800000 */
[----:B------:R-:W1:Y:S02]  /*0ae0*/  LDC R11, c[0x0][0x64c] ;  /* 0x00019300ff0b7b82 */ /* 0x000e640000000800 */
[----:B-1----:R-:W-:-:S05]  /*0af0*/  IADD3 R11, P0, R24, R11, RZ ;  /* 0x0000000b180b7210 */ /* 0x002fca0007f1e0ff */
        /* <DEDUP_REMOVED lines=8> */
.L_x_6:
[----:B----4-:R-:W-:Y:S01]  /*0b80*/  SHF.R.U64 R6, R6, R21, R7 ;  /* 0x0000001506067219 */ /* 0x010fe20000001207 */
[----:B--2---:R-:W-:Y:S01]  /*0b90*/  VIADD R7, R26, 0xffffffff ;  /* 0xffffffff1a077836 */ /* 0x004fe20000000000 */
[----:B------:R-:W-:Y:S01]  /*0ba0*/  LOP3.LUT R13, R32, R13, RZ, 0xc0, !PT ;  /* 0x0000000d200d7212 */ /* 0x000fe200078ec0ff */
[----:B------:R-:W-:Y:S02]  /*0bb0*/  IMAD.MOV R15, RZ, RZ, -R15 ;  /* 0x000000ffff0f7224 */ /* 0x000fe400078e0a0f */
[----:B------:R-:W-:Y:S02]  /*0bc0*/  IMAD.MOV R8, RZ, RZ, -R6 ;  /* 0x000000ffff087224 */ /* 0x000fe400078e0a06 */
[----:B------:R-:W-:Y:S01]  /*0bd0*/  IMAD R13, R12, R6, R13 ;  /* 0x000000060c0d7224 */ /* 0x000fe200078e020d */
[----:B------:R-:W-:Y:S01]  /*0be0*/  LOP3.LUT R6, R22, R7, RZ, 0xc0, !PT ;  /* 0x0000000716067212 */ /* 0x000fe200078ec0ff */
[----:B------:R-:W-:Y:S02]  /*0bf0*/  @P3 IMAD R0, R20, R15, R5 ;  /* 0x0000000f14003224 */ /* 0x000fe400078e0205 */
[----:B0-----:R-:W-:-:S02]  /*0c00*/  IMAD R5, R8, R23, R24 ;  /* 0x0000001708057224 */ /* 0x001fc400078e0218 */
[----:B------:R-:W-:Y:S02]  /*0c10*/  IMAD R69, R13, R69, R0 ;  /* 0x000000450d457224 */ /* 0x000fe400078e0200 */
[----:B------:R-:W-:Y:S02]  /*0c20*/  IMAD R6, R5, R26, R6 ;  /* 0x0000001a05067224 */ /* 0x000fe400078e0206 */
[----:B------:R-:W-:-:S03]  /*0c30*/  IMAD.MOV.U32 R0, RZ, RZ, 0x1 ;  /* 0x00000001ff007424 */ /* 0x000fc600078e00ff */
[----:B------:R-:W-:Y:S02]  /*0c40*/  SEL R68, R6, R69, !P3 ;  /* 0x0000004506447207 */ /* 0x000fe40005800000 */
[----:B------:R-:W-:-:S07]  /*0c50*/  SEL R69, R69, R6, !P3 ;  /* 0x0000000645457207 */ /* 0x000fce0005800000 */
.L_x_4:
[----:B------:R-:W-:-:S08]  /*0c60*/  NOP ;  /* 0x0000000000007918 */ /* 0x000fd00000000000 */
[----:B------:R-:W0:Y:S02]  /*0c70*/  USETMAXREG.TRY_ALLOC.CTAPOOL UP0, 0xe8 ;  /* 0x000000e8000079c8 */ /* 0x000e240008000600 */
[----:B0-----:R-:W-:-:S13]  /*0c80*/  PLOP3.LUT P0, PT, PT, PT, UP0, 0x80, 0x0 ;  /* 0x000000000000781c */ /* 0x001fda0003f0f008 */
[----:B------:R-:W-:Y:S05]  /*0c90*/  @!P0 BRA `(.L_x_4) ;  /* 0xfffffffc00f08947 */ /* 0x000fea000383ffff */
[----:B------:R-:W-:Y:S01]  /*0ca0*/  ULDC.64 UR4, c[0x0][0x598] ;  /* 0x0001660000047ab9 */ /* 0x000fe20000000a00 */
[----:B------:R-:W-:Y:S01]  /*0cb0*/  ULDC.64 UR36, c[0x0][0x208] ;  /* 0x0000820000247ab9 */ /* 0x000fe20000000a00 */
[----:B------:R-:W-:-:S04]  /*0cc0*/  ISETP.NE.U32.AND P0, PT, RZ, UR4, PT ;  /* 0x00000004ff007c0c */ /* 0x000fc8000bf05070 */
[----:B------:R-:W-:-:S13]  /*0cd0*/  ISETP.NE.AND.EX P0, PT, RZ, UR5, PT, P0 ;  /* 0x00000005ff007c0c */ /* 0x000fda000bf05300 */
[----:B------:R-:W-:Y:S05]  /*0ce0*/  @!P0 BRA `(.L_x_7) ;  /* 0x00000000001c8947 */ /* 0x000fea0003800000 */
[----:B------:R-:W0:Y:S02]  /*0cf0*/  LDC.64 R6, c[0x0][0x598] ;  /* 0x00016600ff067b82 */ /* 0x000e240000000a00 */
[----:B0-----:R-:W2:Y:S02]  /*0d00*/  LDG.E.64 R6, desc[UR36][R6.64] ;  /* 0x0000002406067981 */ /* 0x001ea4000c1e1b00 */
[----:B--2---:R-:W-:-:S04]  /*0d10*/  ISETP.NE.U32.AND P0, PT, R6, RZ, PT ;  /* 0x000000ff0600720c */ /* 0x004fc80003f05070 */
[----:B------:R-:W-:-:S13]  /*0d20*/  ISETP.NE.AND.EX P0, PT, R7, RZ, PT, P0 ;  /* 0x000000ff0700720c */ /* 0x000fda0003f05300 */
[----:B------:R-:W-:Y:S05]  /*0d30*/  @!P0 BRA `(.L_x_7) ;  /* 0x0000000000088947 */ /* 0x000fea0003800000 */
[----:B------:R0:W5:Y:S01]  /*0d40*/  LD.E R19, desc[UR36][R6.64] ;  /* 0x0000002406137980 */ /* 0x000162000c101900 */
[----:B------:R-:W-:Y:S05]  /*0d50*/  BRA `(.L_x_8) ;  /* 0x0000000000247947 */ /* 0x000fea0003800000 */
.L_x_7:
[----:B------:R-:W-:Y:S02]  /*0d60*/  ULDC.64 UR4, c[0x0][0x588] ;  /* 0x0001620000047ab9 */ /* 0x000fe40000000a00 */
[----:B------:R-:W-:-:S04]  /*0d70*/  ISETP.NE.U32.AND P0, PT, RZ, UR4, PT ;  /* 0x00000004ff007c0c */ /* 0x000fc8000bf05070 */
[----:B------:R-:W-:-:S13]  /*0d80*/  ISETP.NE.AND.EX P0, PT, RZ, UR5, PT, P0 ;  /* 0x00000005ff007c0c */ /* 0x000fda000bf05300 */
[----:B------:R-:W-:Y:S05]  /*0d90*/  @!P0 BRA `(.L_x_9) ;  /* 0x00000000000c8947 */ /* 0x000fea0003800000 */
[----:B------:R-:W0:Y:S02]  /*0da0*/  LDC.64 R6, c[0x0][0x588] ;  /* 0x00016200ff067b82 */ /* 0x000e240000000a00 */
[----:B0-----:R1:W5:Y:S01]  /*0db0*/  LDG.E R19, desc[UR36][R6.64] ;  /* 0x0000002406137981 */ /* 0x001362000c1e1900 */
[----:B------:R-:W-:Y:S05]  /*0dc0*/  BRA `(.L_x_8) ;  /* 0x0000000000087947 */ /* 0x000fea0003800000 */
.L_x_9:
[----:B------:R-:W-:Y:S02]  /*0dd0*/  ULDC UR4, c[0x0][0x580] ;  /* 0x0001600000047ab9 */ /* 0x000fe40000000800 */
[----:B------:R-:W-:-:S07]  /*0de0*/  IMAD.U32 R19, RZ, RZ, UR4 ;  /* 0x00000004ff137e24 */ /* 0x000fce000f8e00ff */
.L_x_8:
[----:B------:R-:W-:Y:S02]  /*0df0*/  ULDC.64 UR4, c[0x0][0x5a0] ;  /* 0x0001680000047ab9 */ /* 0x000fe40000000a00 */
[----:B------:R-:W-:-:S04]  /*0e00*/  ISETP.NE.U32.AND P0, PT, RZ, UR4, PT ;  /* 0x00000004ff007c0c */ /* 0x000fc8000bf05070 */
[----:B------:R-:W-:-:S13]  /*0e10*/  ISETP.NE.AND.EX P0, PT, RZ, UR5, PT, P0 ;  /* 0x00000005ff007c0c */ /* 0x000fda000bf05300 */
[----:B------:R-:W-:Y:S05]  /*0e20*/  @!P0 BRA `(.L_x_10) ;  /* 0x00000000001c8947 */ /* 0x000fea0003800000 */
[----:B01----:R-:W0:Y:S02]  /*0e30*/  LDC.64 R6, c[0x0][0x5a0] ;  /* 0x00016800ff067b82 */ /* 0x003e240000000a00 */
[----:B0-----:R-:W2:Y:S02]  /*0e40*/  LDG.E.64 R6, desc[UR36][R6.64] ;  /* 0x0000002406067981 */ /* 0x001ea4000c1e1b00 */
[----:B--2---:R-:W-:-:S04]  /*0e50*/  ISETP.NE.U32.AND P0, PT, R6, RZ, PT ;  /* 0x000000ff0600720c */ /* 0x004fc80003f05070 */
[----:B------:R-:W-:-:S13]  /*0e60*/  ISETP.NE.AND.EX P0, PT, R7, RZ, PT, P0 ;  /* 0x000000ff0700720c */ /* 0x000fda0003f05300 */
[----:B------:R-:W-:Y:S05]  /*0e70*/  @!P0 BRA `(.L_x_10) ;  /* 0x0000000000088947 */ /* 0x000fea0003800000 */
[----:B------:R0:W5:Y:S01]  /*0e80*/  LD.E R56, desc[UR36][R6.64] ;  /* 0x0000002406387980 */ /* 0x000162000c101900 */
[----:B------:R-:W-:Y:S05]  /*0e90*/  BRA `(.L_x_11) ;  /* 0x0000000000247947 */ /* 0x000fea0003800000 */
.L_x_10:
[----:B------:R-:W-:Y:S02]  /*0ea0*/  ULDC.64 UR4, c[0x0][0x590] ;  /* 0x0001640000047ab9 */ /* 0x000fe40000000a00 */
[----:B------:R-:W-:-:S04]  /*0eb0*/  ISETP.NE.U32.AND P0, PT, RZ, UR4, PT ;  /* 0x00000004ff007c0c */ /* 0x000fc8000bf05070 */
[----:B------:R-:W-:-:S13]  /*0ec0*/  ISETP.NE.AND.EX P0, PT, RZ, UR5, PT, P0 ;  /* 0x00000005ff007c0c */ /* 0x000fda000bf05300 */
[----:B------:R-:W-:Y:S05]  /*0ed0*/  @!P0 BRA `(.L_x_12) ;  /* 0x00000000000c8947 */ /* 0x000fea0003800000 */
[----:B------:R-:W2:Y:S02]  /*0ee0*/  LDC.64 R56, c[0x0][0x590] ;  /* 0x00016400ff387b82 */ /* 0x000ea40000000a00 */
[----:B--2---:R2:W5:Y:S01]  /*0ef0*/  LDG.E R56, desc[UR36][R56.64] ;  /* 0x0000002438387981 */ /* 0x004562000c1e1900 */
[----:B------:R-:W-:Y:S05]  /*0f00*/  BRA `(.L_x_11) ;  /* 0x0000000000087947 */ /* 0x000fea0003800000 */
.L_x_12:
[----:B------:R-:W-:Y:S02]  /*0f10*/  ULDC UR4, c[0x0][0x584] ;  /* 0x0001610000047ab9 */ /* 0x000fe40000000800 */
[----:B------:R-:W-:-:S07]  /*0f20*/  IMAD.U32 R56, RZ, RZ, UR4 ;  /* 0x00000004ff387e24 */ /* 0x000fce000f8e00ff */
.L_x_11:
[----:B------:R-:W-:-:S13]  /*0f30*/  LOP3.LUT P0, RZ, R0, 0xff, RZ, 0xc0, !PT ;  /* 0x000000ff00ff7812 */ /* 0x000fda000780c0ff */
[----:B------:R-:W-:Y:S05]  /*0f40*/  @!P0 EXIT ;  /* 0x000000000000894d */ /* 0x000fea0003800000 */
[----:B------:R-:W3:Y:S01]  /*0f50*/  LDC R59, c[0x0][0x658] ;  /* 0x00019600ff3b7b82 */ /* 0x000ee20000000800 */
[----:B------:R-:W-:Y:S01]  /*0f60*/  ULDC.64 UR6, c[0x0][0x288] ;  /* 0x0000a20000067ab9 */ /* 0x000fe20000000a00 */
[----:B------:R-:W-:Y:S01]  /*0f70*/  LOP3.LUT R14, R14, 0x1, RZ, 0xc0, !PT ;  /* 0x000000010e0e7812 */ /* 0x000fe200078ec0ff */
[----:B------:R-:W-:Y:S01]  /*0f80*/  UIADD3 UR4, UR7, 0x7f, URZ ;  /* 0x0000007f07047890 */ /* 0x000fe2000fffe03f */
[----:B------:R-:W-:Y:S01]  /*0f90*/  SHF.R.U32.HI R0, RZ, 0x2, R3 ;  /* 0x00000002ff007819 */ /* 0x000fe20000011603 */
[----:B------:R-:W-:Y:S01]  /*0fa0*/  IMAD.U32 R5, RZ, RZ, UR6 ;  /* 0x00000006ff057e24 */ /* 0x000fe2000f8e00ff */
[----:B------:R-:W-:Y:S01]  /*0fb0*/  SHF.R.U32.HI R4, RZ, 0x1, R4 ;  /* 0x00000001ff047819 */ /* 0x000fe20000011604 */
[----:B------:R-:W-:Y:S01]  /*0fc0*/  USHF.R.S32.HI UR5, URZ, 0x1f, UR4 ;  /* 0x0000001f3f057899 */ /* 0x000fe20008011404 */
[----:B01----:R-:W0:Y:S01]  /*0fd0*/  LDC.64 R6, c[0x0][0x5c8] ;  /* 0x00017200ff067b82 */ /* 0x003e220000000a00 */
[----:B------:R-:W-:Y:S01]  /*0fe0*/  LOP3.LUT R60, R3, 0x3, RZ, 0xc0, !PT ;  /* 0x00000003033c7812 */ /* 0x000fe200078ec0ff */
[----:B------:R-:W-:Y:S01]  /*0ff0*/  IMAD.SHL.U32 R9, R14, 0x40, RZ ;  /* 0x000000400e097824 */ /* 0x000fe200078e00ff */
[----:B------:R-:W-:Y:S01]  /*1000*/  LOP3.LUT R0, R0, 0x7, RZ, 0xc0, !PT ;  /* 0x0000000700007812 */ /* 0x000fe200078ec0ff */
[----:B------:R-:W-:Y:S01]  /*1010*/  ULEA.HI UR5, UR5, UR4, URZ, 0x7 ;  /* 0x0000000405057291 */ /* 0x000fe2000f8f383f */
[----:B------:R-:W-:Y:S01]  /*1020*/  LOP3.LUT R23, R4, 0x30, RZ, 0xc0, !PT ;  /* 0x0000003004177812 */ /* 0x000fe200078ec0ff */
[----:B------:R-:W-:Y:S01]  /*1030*/  IMAD R60, R60, -0x2, R5 ;  /* 0xfffffffe3c3c7824 */ /* 0x000fe200078e0205 */
[--C-:B------:R-:W-:Y:S01]  /*1040*/  LOP3.LUT R22, R9, 0x40, R0.reuse, 0xe2, !PT ;  /* 0x0000004009167812 */ /* 0x100fe200078ee200 */
[----:B------:R-:W1:Y:S01]  /*1050*/  LDC R63, c[0x0][0x600] ;  /* 0x00018000ff3f7b82 */ /* 0x000e620000000800 */
[----:B------:R-:W-:Y:S01]  /*1060*/  IADD3 R5, RZ, -R23, -R0 ;  /* 0x80000017ff057210 */ /* 0x000fe20007ffe800 */
[----:B------:R-:W-:Y:S01]  /*1070*/  IMAD.MOV.U32 R0, RZ, RZ, -0x1 ;  /* 0xffffffffff007424 */ /* 0x000fe200078e00ff */
[----:B------:R-:W-:Y:S01]  /*1080*/  USHF.R.S32.HI UR43, URZ, 0x7, UR5 ;  /* 0x000000073f2b7899 */ /* 0x000fe20008011405 */
[----:B------:R-:W-:Y:S01]  /*1090*/  IMAD.MOV.U32 R4, RZ, RZ, 0x1 ;  /* 0x00000001ff047424 */ /* 0x000fe200078e00ff */
[C---:B------:R-:W-:Y:S01]  /*10a0*/  LOP3.LUT R62, R3.reuse, 0x80, RZ, 0xc0, !PT ;  /* 0x00000080033e7812 */ /* 0x040fe200078ec0ff */
[----:B------:R-:W-:Y:S01]  /*10b0*/  IMAD R5, R14, -0x40, R5 ;  /* 0xffffffc00e057824 */ /* 0x000fe200078e0205 */
[----:B------:R-:W-:Y:S01]  /*10c0*/  UISETP.LT.AND UP0, UPT, UR43, 0x1, UPT ;  /* 0x000000012b00788c */ /* 0x000fe2000bf01270 */
[----:B---3--:R-:W-:Y:S01]  /*10d0*/  SHF.L.U32 R0, R0, R59, RZ ;  /* 0x0000003b00007219 */ /* 0x008fe200000006ff */
[----:B------:R-:W-:Y:S01]  /*10e0*/  ULDC UR4, c[0x0][0x284] ;  /* 0x0000a10000047ab9 */ /* 0x000fe20000000800 */
[----:B------:R-:W-:Y:S01]  /*10f0*/  LOP3.LUT R22, R22, R23, RZ, 0xfc, !PT ;  /* 0x0000001716167212 */ /* 0x000fe200078efcff */
[----:B------:R-:W-:Y:S01]  /*1100*/  USEL UR44, UR43, 0x1, UP0 ;  /* 0x000000012b2c7887 */ /* 0x000fe20008000000 */
[----:B------:R-:W-:Y:S01]  /*1110*/  SHF.L.U32 R59, R4, R59, RZ ;  /* 0x0000003b043b7219 */ /* 0x000fe200000006ff */
[----:B------:R-:W-:Y:S01]  /*1120*/  IMAD.SHL.U32 R61, R3, 0x2, RZ ;  /* 0x00000002033d7824 */ /* 0x000fe200078e00ff */
[----:B------:R-:W-:Y:S01]  /*1130*/  LOP3.LUT R66, R18, 0x1, RZ, 0xfc, !PT ;  /* 0x0000000112427812 */ /* 0x000fe200078efcff */
[----:B------:R-:W-:Y:S01]  /*1140*/  VIADD R65, R5, UR4 ;  /* 0x0000000405417c36 */ /* 0x000fe20008000000 */
[C---:B0-----:R-:W-:Y:S01]  /*1150*/  SHF.L.U64.HI R58, R6.reuse, 0x3, R7 ;  /* 0x00000003063a7819 */ /* 0x041fe20000010207 */
[----:B--2---:R-:W-:Y:S01]  /*1160*/  IMAD.SHL.U32 R57, R6, 0x8, RZ ;  /* 0x0000000806397824 */ /* 0x004fe200078e00ff */
[----:B------:R-:W-:Y:S01]  /*1170*/  SHF.R.U32.HI R62, RZ, 0x7, R62 ;  /* 0x00000007ff3e7819 */ /* 0x000fe2000001163e */
[----:B------:R-:W-:Y:S01]  /*1180*/  IMAD.MOV.U32 R23, RZ, RZ, RZ ;  /* 0x000000ffff177224 */ /* 0x000fe200078e00ff */
[----:B------:R-:W-:Y:S01]  /*1190*/  LOP3.LUT R64, RZ, R0, RZ, 0x33, !PT ;  /* 0x00000000ff407212 */ /* 0x000fe200078e33ff */
[----:B------:R-:W-:Y:S01]  /*11a0*/  UIADD3 UR44, UR43, -UR44, URZ ;  /* 0x8000002c2b2c7290 */ /* 0x000fe2000fffe03f */
[----:B------:R-:W-:Y:S01]  /*11b0*/  UMOV UR40, URZ ;  /* 0x0000003f00287c82 */ /* 0x000fe20008000000 */
[----:B-1----:R-:W-:Y:S01]  /*11c0*/  VIADD R63, R63, 0xffffffff ;  /* 0xffffffff3f3f7836 */ /* 0x002fe20000000000 */
[----:B------:R-:W-:-:S09]  /*11d0*/  UMOV UR42, URZ ;  /* 0x0000003f002a7c82 */ /* 0x000fd20008000000 */
.L_x_94:
[----:B0-----:R-:W0:Y:S01]  /*11e0*/  SHFL.IDX PT, R0, R62, RZ, 0x1f ;  /* 0x00001fff3e007589 */ /* 0x001e2200000e0000 */
[----:B-1----:R-:W1:Y:S01]  /*11f0*/  S2UR UR7, SR_CgaCtaId ;  /* 0x00000000000779c3 */ /* 0x002e620000008800 */
[----:B------:R-:W-:Y:S01]  /*1200*/  UMOV UR6, 0x400 ;  /* 0x0000040000067882 */ /* 0x000fe20000000000 */
[----:B0-----:R-:W-:Y:S01]  /*1210*/  R2UR UR4, R0 ;  /* 0x00000000000472ca */ /* 0x001fe200000e0000 */
[----:B-1----:R-:W-:-:S12]  /*1220*/  ULEA UR46, UR7, UR6, 0x18 ;  /* 0x00000006072e7291 */ /* 0x002fd8000f8ec03f */
[----:B------:R-:W-:-:S04]  /*1230*/  ULEA.HI UR5, UR4, UR4, URZ, 0x1 ;  /* 0x0000000404057291 */ /* 0x000fc8000f8f083f */
[----:B------:R-:W-:-:S04]  /*1240*/  ULOP3.LUT UR5, UR5, 0x7fffe, URZ, 0xc0, !UPT ;  /* 0x0007fffe05057892 */ /* 0x000fc8000f8ec03f */
[----:B------:R-:W-:-:S03]  /*1250*/  UIADD3 UR5, UR4, -UR5, URZ ;  /* 0x8000000504057290 */ /* 0x000fc6000fffe03f */
[----:B------:R-:W-:Y:S01]  /*1260*/  ULDC UR4, c[0x0][0x28c] ;  /* 0x0000a30000047ab9 */ /* 0x000fe20000000800 */
[----:B------:R-:W-:Y:S01]  /*1270*/  ULEA UR5, UR5, UR46, 0xd ;  /* 0x0000002e05057291 */ /* 0x000fe2000f8e683f */
[----:B------:R-:W-:-:S03]  /*1280*/  ISETP.LT.AND P0, PT, RZ, UR4, PT ;  /* 0x00000004ff007c0c */ /* 0x000fc6000bf01270 */
[----:B------:R-:W-:-:S04]  /*1290*/  UIADD3 UR5, UR5, 0x100, URZ ;  /* 0x0000010005057890 */ /* 0x000fc8000fffe03f */
[----:B------:R-:W-:-:S04]  /*12a0*/  USHF.R.U32.HI UR5, URZ, 0x4, UR5 ;  /* 0x000000043f057899 */ /* 0x000fc80008011605 */
[----:B------:R-:W-:-:S04]  /*12b0*/  ULOP3.LUT UR5, UR5, 0x3fff, URZ, 0xc0, !UPT ;  /* 0x00003fff05057892 */ /* 0x000fc8000f8ec03f */
[----:B------:R-:W-:Y:S01]  /*12c0*/  ULOP3.LUT UR45, UR5, 0x10000, URZ, 0xfc, !UPT ;  /* 0x00010000052d7892 */ /* 0x000fe2000f8efc3f */
[----:B--2345:R-:W-:Y:S11]  /*12d0*/  @P0 BRA `(.L_x_13) ;  /* 0x0000000000400947 */ /* 0x03cff60003800000 */
[----:B------:R-:W-:Y:S01]  /*12e0*/  MOV R0, 0x0 ;  /* 0x0000000000007802 */ /* 0x000fe20000000f00 */
[----:B------:R-:W-:Y:S01]  /*12f0*/  ULDC.64 UR4, c[0x4][0x68] ;  /* 0x01001a0000047ab9 */ /* 0x000fe20000000a00 */
[----:B------:R-:W-:Y:S01]  /*1300*/  ULDC.64 UR6, c[0x4][0x8] ;  /* 0x0100020000067ab9 */ /* 0x000fe20000000a00 */
[----:B------:R-:W-:Y:S01]  /*1310*/  IMAD.U32 R4, RZ, RZ, UR4 ;  /* 0x00000004ff047e24 */ /* 0x000fe2000f8e00ff */
[----:B------:R0:W1:Y:S01]  /*1320*/  LDC.64 R14, c[0x4][R0] ;  /* 0x01000000000e7b82 */ /* 0x0000620000000a00 */
[----:B------:R-:W-:Y:S01]  /*1330*/  IMAD.U32 R5, RZ, RZ, UR5 ;  /* 0x00000005ff057e24 */ /* 0x000fe2000f8e00ff */
[----:B------:R-:W-:Y:S01]  /*1340*/  ULDC.64 UR4, c[0x4][0x70] ;  /* 0x01001c0000047ab9 */ /* 0x000fe20000000a00 */
[----:B------:R-:W-:Y:S02]  /*1350*/  IMAD.U32 R10, RZ, RZ, UR6 ;  /* 0x00000006ff0a7e24 */ /* 0x000fe4000f8e00ff */
[----:B------:R-:W-:Y:S02]  /*1360*/  IMAD.U32 R6, RZ, RZ, UR4 ;  /* 0x00000004ff067e24 */ /* 0x000fe4000f8e00ff */
[----:B------:R-:W-:-:S02]  /*1370*/  IMAD.U32 R7, RZ, RZ, UR5 ;  /* 0x00000005ff077e24 */ /* 0x000fc4000f8e00ff */
[----:B------:R-:W-:Y:S02]  /*1380*/  IMAD.U32 R11, RZ, RZ, UR7 ;  /* 0x00000007ff0b7e24 */ /* 0x000fe4000f8e00ff */
[----:B------:R-:W-:Y:S02]  /*1390*/  IMAD.MOV.U32 R8, RZ, RZ, 0x1e1 ;  /* 0x000001e1ff087424 */ /* 0x000fe400078e00ff */
[----:B------:R-:W-:Y:S02]  /*13a0*/  IMAD.MOV.U32 R12, RZ, RZ, 0x1 ;  /* 0x00000001ff0c7424 */ /* 0x000fe400078e00ff */
[----:B0-----:R-:W-:-:S07]  /*13b0*/  IMAD.MOV.U32 R13, RZ, RZ, RZ ;  /* 0x000000ffff0d7224 */ /* 0x001fce00078e00ff */
[----:B------:R-:W-:-:S07]  /*13c0*/  LEPC R20, `(.L_x_13) ;  /* 0x000000001014794e */ /* 0x000fce0000000000 */
[----:B-1---5:R-:W-:Y:S05]  /*13d0*/  CALL.ABS.NOINC R14 ;  /* 0x000000000e007343 */ /* 0x022fea0003c00000 */
.L_x_13:
[----:B------:R-:W-:-:S13]  /*13e0*/  ISETP.NE.AND P0, PT, R66, 0x3, PT ;  /* 0x000000034200780c */ /* 0x000fda0003f05270 */
[----:B------:R-:W-:Y:S05]  /*13f0*/  @!P0 BRA `(.L_x_14) ;  /* 0x0000000000048947 */ /* 0x000fea0003800000 */
[----:B------:R-:W-:Y:S01]  /*1400*/  BPT.TRAP 0x1 ;  /* 0x000000040000795c */ /* 0x000fe20000300000 */
.L_x_14:
[----:B------:R-:W-:Y:S02]  /*1410*/  IMAD.U32 R3, RZ, RZ, UR42 ;  /* 0x0000002aff037e24 */ /* 0x000fe4000f8e00ff */
[----:B------:R-:W-:-:S03]  /*1420*/  IMAD.U32 R0, RZ, RZ, UR40 ;  /* 0x00000028ff007e24 */ /* 0x000fc6000f8e00ff */
[----:B------:R-:W-:Y:S02]  /*1430*/  LEA R3, R3, UR46, 0x3 ;  /* 0x0000002e03037c11 */ /* 0x000fe4000f8e18ff */
[----:B------:R-:W-:-:S04]  /*1440*/  SHF.L.U32 R0, R0, 0x1f, RZ ;  /* 0x0000001f00007819 */ /* 0x000fc800000006ff */
[----:B------:R0:W1:Y:S01]  /*1450*/  SYNCS.PHASECHK.TRANS64.TRYWAIT P1, [R3+URZ], R0 ;  /* 0x00000000030075a7 */ /* 0x000062000802017f */
[----:B------:R-:W-:Y:S05]  /*1460*/  @!P0 BRA `(.L_x_15) ;  /* 0x0000000000048947 */ /* 0x000fea0003800000 */
[----:B------:R-:W-:Y:S01]  /*1470*/  BPT.TRAP 0x1 ;  /* 0x000000040000795c */ /* 0x000fe20000300000 */
.L_x_15:
[----:B------:R-:W-:-:S05]  /*1480*/  IMAD.U32 R4, RZ, RZ, UR44 ;  /* 0x0000002cff047e24 */ /* 0x000fca000f8e00ff */
[----:B------:R-:W-:Y:S01]  /*1490*/  ISETP.GE.AND P2, PT, R4, 0x1, PT ;  /* 0x000000010400780c */ /* 0x000fe20003f46270 */
[----:B-1----:R-:W-:-:S12]  /*14a0*/  @P1 BRA `(.L_x_16) ;  /* 0x0000000000081947 */ /* 0x002fd80003800000 */
[----:B------:R-:W1:Y:S02]  /*14b0*/  SYNCS.PHASECHK.TRANS64.TRYWAIT P1, [R3+URZ], R0 ;  /* 0x00000000030075a7 */ /* 0x000e64000802017f */
[----:B-1----:R-:W-:Y:S05]  /*14c0*/  @!P1 BRA `(.L_x_17) ;  /* 0x0000004c003c9947 */ /* 0x002fea0003800000 */
.L_x_16:
[----:B------:R-:W-:Y:S05]  /*14d0*/  WARPSYNC.ALL ;  /* 0x0000000000007948 */ /* 0x000fea0003800000 */
[----:B------:R-:W-:Y:S01]  /*14e0*/  UIADD3 UR4, UR46, 0x28100, URZ ;  /* 0x000281002e047890 */ /* 0x000fe2000fffe03f */
[----:B------:R-:W-:Y:S01]  /*14f0*/  WARPGROUP.ARRIVE ;  /* 0x00000000000079c5 */ /* 0x000fe20000000000 */
[----:B------:R-:W-:Y:S02]  /*1500*/  ULEA UR5, UR42, UR45, 0xb ;  /* 0x0000002d2a057291 */ /* 0x000fe4000f8e583f */
[----:B------:R-:W-:Y:S01]  /*1510*/  USHF.R.U32.HI UR4, URZ, 0x4, UR4 ;  /* 0x000000043f047899 */ /* 0x000fe20008011604 */
[----:B------:R-:W-:Y:S01]  /*1520*/  UMOV UR9, 0x40000040 ;  /* 0x4000004000097882 */ /* 0x000fe20000000000 */
[----:B------:R-:W-:-:S02]  /*1530*/  UMOV UR11, 0x40000040 ;  /* 0x40000040000b7882 */ /* 0x000fc40000000000 */
[----:B------:R-:W-:Y:S01]  /*1540*/  ULOP3.LUT UR4, UR4, 0x3fff, URZ, 0xc0, !UPT ;  /* 0x00003fff04047892 */ /* 0x000fe2000f8ec03f */
[----:B------:R-:W-:-:S03]  /*1550*/  UMOV UR8, UR5 ;  /* 0x0000000500087c82 */ /* 0x000fc60008000000 */
[----:B------:R-:W-:-:S04]  /*1560*/  ULOP3.LUT UR4, UR4, 0x10000, URZ, 0xfc, !UPT ;  /* 0x0001000004047892 */ /* 0x000fc8000f8efc3f */
[----:B------:R-:W-:-:S07]  /*1570*/  ULEA UR6, UR42, UR4, 0xa ;  /* 0x000000042a067291 */ /* 0x000fce000f8e503f */
[----:B------:R-:W-:Y:S02]  /*1580*/  UMOV UR10, UR6 ;  /* 0x00000006000a7c82 */ /* 0x000fe40008000000 */
[----:B------:R-:W-:Y:S01]  /*1590*/  HGMMA.64x64x16.F32 R24, gdesc[UR8], RZ, !UPT, gsb0 ;  /* 0x00e00000081879f0 */ /* 0x000fe2000c0008ff */
[----:B------:R-:W-:Y:S02]  /*15a0*/  UIADD3 UR8, UR5, 0x2, URZ ;  /* 0x0000000205087890 */ /* 0x000fe4000fffe03f */
[----:B------:R-:W-:Y:S01]  /*15b0*/  UIADD3 UR10, UR6, 0x2, URZ ;  /* 0x00000002060a7890 */ /* 0x000fe2000fffe03f */
[----:B------:R-:W-:Y:S01]  /*15c0*/  UMOV UR9, 0x40000040 ;  /* 0x4000004000097882 */ /* 0x000fe20000000000 */
[----:B------:R-:W-:Y:S01]  /*15d0*/  UMOV UR11, 0x40000040 ;  /* 0x40000040000b7882 */ /* 0x000fe20000000000 */
[----:B------:R-:W-:Y:S02]  /*15e0*/  WARPGROUP.DEPBAR.LE gsb0, 0x0 ;  /* 0x00008000000079c5 */ /* 0x000fe40000010000 */
[----:B------:R-:W-:-:S06]  /*15f0*/  WARPGROUP.ARRIVE ;  /* 0x00000000000079c5 */ /* 0x000fcc0000000000 */
[----:B------:R-:W-:Y:S01]  /*1600*/  HGMMA.64x64x16.F32 R24, gdesc[UR8], R24, gsb0 ;  /* 0x00e00000081879f0 */ /* 0x000fe20008000818 */
        /* <DEDUP_REMOVED lines=41> */
[----:B------:R-:W-:Y:S03]  /*18a0*/  HGMMA.64x64x16.F32 R24, gdesc[UR8], R24, gsb0 ;  /* 0x00e00000081879f0 */ /* 0x000fe60008000818 */
[----:B------:R-:W-:Y:S02]  /*18b0*/  WARPGROUP.DEPBAR.LE gsb0, 0x0 ;  /* 0x00008000000079c5 */ /* 0x000fe40000010000 */
[----:B------:R-:W-:Y:S05]  /*18c0*/  @!P2 BRA `(.L_x_18) ;  /* 0x00000004008ca947 */ /* 0x000fea0003800000 */
[----:B------:R-:W-:Y:S01]  /*18d0*/  UIADD3 UR5, UR42, 0x1, URZ ;  /* 0x000000012a057890 */ /* 0x000fe2000fffe03f */
[----:B01----:R-:W-:-:S03]  /*18e0*/  IMAD.U32 R0, RZ, RZ, UR44 ;  /* 0x0000002cff007e24 */ /* 0x003fc6000f8e00ff */
[----:B------:R-:W-:-:S04]  /*18f0*/  UISETP.NE.AND UP0, UPT, UR5, 0x5, UPT ;  /* 0x000000050500788c */ /* 0x000fc8000bf05270 */
[----:B------:R-:W-:Y:S02]  /*1900*/  USEL UR6, URZ, 0x1, UP0 ;  /* 0x000000013f067887 */ /* 0x000fe40008000000 */
[----:B------:R-:W-:Y:S02]  /*1910*/  USEL UR5, UR5, URZ, UP0 ;  /* 0x0000003f05057287 */ /* 0x000fe40008000000 */
[----:B------:R-:W-:-:S06]  /*1920*/  ULOP3.LUT UR6, UR40, UR6, URZ, 0x3c, !UPT ;  /* 0x0000000628067292 */ /* 0x000fcc000f8e3c3f */
[----:B------:R-:W-:Y:S01]  /*1930*/  IMAD.U32 R5, RZ, RZ, UR6 ;  /* 0x00000006ff057e24 */ /* 0x000fe2000f8e00ff */
[----:B------:R-:W-:-:S06]  /*1940*/  UMOV UR6, UR42 ;  /* 0x0000002a00067c82 */ /* 0x000fcc0008000000 */
.L_x_25:
[----:B01----:R-:W-:Y:S05]  /*1950*/  @!P0 BRA `(.L_x_19) ;  /* 0x0000000000048947 */ /* 0x003fea0003800000 */
[----:B------:R-:W-:Y:S01]  /*1960*/  BPT.TRAP 0x1 ;  /* 0x000000040000795c */ /* 0x000fe20000300000 */
.L_x_19:
[----:B------:R-:W0:Y:S01]  /*1970*/  S2UR UR8, SR_CgaCtaId ;  /* 0x00000000000879c3 */ /* 0x000e220000008800 */
[----:B------:R-:W-:Y:S01]  /*1980*/  UMOV UR7, 0x400 ;  /* 0x0000040000077882 */ /* 0x000fe20000000000 */
[----:B------:R-:W-:Y:S01]  /*1990*/  SHF.L.U32 R3, R5, 0x1f, RZ ;  /* 0x0000001f05037819 */ /* 0x000fe200000006ff */
[----:B0-----:R-:W-:-:S04]  /*19a0*/  ULEA UR7, UR8, UR7, 0x18 ;  /* 0x0000000708077291 */ /* 0x001fc8000f8ec03f */
[----:B------:R-:W-:-:S09]  /*19b0*/  ULEA UR8, UR5, UR7, 0x3 ;  /* 0x0000000705087291 */ /* 0x000fd2000f8e183f */
[----:B------:R0:W1:Y:S01]  /*19c0*/  SYNCS.PHASECHK.TRANS64.TRYWAIT P1, [UR8], R3 ;  /* 0x00000003ff0075a7 */ /* 0x0000620008020148 */
[----:B------:R-:W-:Y:S05]  /*19d0*/  @!P0 BRA `(.L_x_20) ;  /* 0x0000000000048947 */ /* 0x000fea0003800000 */
[----:B------:R-:W-:Y:S01]  /*19e0*/  BPT.TRAP 0x1 ;  /* 0x000000040000795c */ /* 0x000fe20000300000 */
.L_x_20:
[----:B-1----:R-:W-:Y:S05]  /*19f0*/  @P1 BRA `(.L_x_21) ;  /* 0x0000000000081947 */ /* 0x002fea0003800000 */
[----:B------:R-:W1:Y:S02]  /*1a00*/  SYNCS.PHASECHK.TRANS64.TRYWAIT P1, [UR8], R3 ;  /* 0x00000003ff0075a7 */ /* 0x000e640008020148 */
[----:B-1----:R-:W-:Y:S05]  /*1a10*/  @!P1 BRA `(.L_x_22) ;  /* 0x0000004400fc9947 */ /* 0x002fea0003800000 */
.L_x_21:
[----:B------:R-:W-:Y:S01]  /*1a20*/  ULEA UR12, UR5, UR45, 0xb ;  /* 0x0000002d050c7291 */ /* 0x000fe2000f8e583f */
[----:B------:R-:W-:Y:S01]  /*1a30*/  WARPGROUP.ARRIVE ;  /* 0x00000000000079c5 */ /* 0x000fe20000000000 */
[----:B------:R-:W-:Y:S01]  /*1a40*/  ULEA UR13, UR5, UR4, 0xa ;  /* 0x00000004050d7291 */ /* 0x000fe2000f8e503f */
[----:B------:R-:W-:Y:S01]  /*1a50*/  UMOV UR9, 0x40000040 ;  /* 0x4000004000097882 */ /* 0x000fe20000000000 */
[----:B------:R-:W-:-:S03]  /*1a60*/  UMOV UR11, 0x40000040 ;  /* 0x40000040000b7882 */ /* 0x000fc60000000000 */
[----:B------:R-:W-:Y:S02]  /*1a70*/  UMOV UR8, UR12 ;  /* 0x0000000c00087c82 */ /* 0x000fe40008000000 */
[----:B------:R-:W-:Y:S02]  /*1a80*/  UMOV UR10, UR13 ;  /* 0x0000000d000a7c82 */ /* 0x000fe40008000000 */
[----:B------:R-:W-:Y:S01]  /*1a90*/  HGMMA.64x64x16.F32 R24, gdesc[UR8], R24, gsb0 ;  /* 0x00e00000081879f0 */ /* 0x000fe20008000818 */
[----:B------:R-:W-:Y:S02]  /*1aa0*/  UIADD3 UR8, UR12, 0x2, URZ ;  /* 0x000000020c087890 */ /* 0x000fe4000fffe03f */
[----:B------:R-:W-:Y:S01]  /*1ab0*/  UIADD3 UR10, UR13, 0x2, URZ ;  /* 0x000000020d0a7890 */ /* 0x000fe2000fffe03f */
[----:B------:R-:W-:Y:S01]  /*1ac0*/  UMOV UR9, 0x40000040 ;  /* 0x4000004000097882 */ /* 0x000fe20000000000 */
[----:B------:R-:W-:Y:S01]  /*1ad0*/  UMOV UR11, 0x40000040 ;  /* 0x40000040000b7882 */ /* 0x000fe20000000000 */
[----:B------:R-:W-:-:S02]  /*1ae0*/  WARPGROUP.DEPBAR.LE gsb0, 0x0 ;  /* 0x00008000000079c5 */ /* 0x000fc40000010000 */
        /* <DEDUP_REMOVED lines=46> */
[----:B------:R-:W-:Y:S01]  /*1dd0*/  BPT.TRAP 0x1 ;  /* 0x000000040000795c */ /* 0x000fe20000300000 */
.L_x_23:
[----:B------:R-:W-:Y:S01]  /*1de0*/  ULEA UR7, UR6, UR7, 0x3 ;  /* 0x0000000706077291 */ /* 0x000fe2000f8e183f */
[----:B------:R-:W-:-:S03]  /*1df0*/  ISETP.GT.U32.AND P1, PT, R18, 0x1, PT ;  /* 0x000000011200780c */ /* 0x000fc60003f24070 */
[----:B------:R-:W-:-:S04]  /*1e00*/  UIADD3 UR7, UR7, 0x28, URZ ;  /* 0x0000002807077890 */ /* 0x000fc8000fffe03f */
[----:B------:R-:W-:-:S09]  /*1e10*/  UPRMT UR7, URZ, 0x654, UR7 ;  /* 0x000006543f077896 */ /* 0x000fd20008000007 */
[----:B------:R-:W-:Y:S01]  /*1e20*/  SYNCS.ARRIVE.TRANS64.RED.A1T0 RZ, [UR7], RZ ;  /* 0x000000ffffff79a7 */ /* 0x000fe20008100407 */
[----:B------:R-:W-:Y:S05]  /*1e30*/  @P1 BRA `(.L_x_24) ;  /* 0x0000000000041947 */ /* 0x000fea0003800000 */
[----:B------:R-:W-:Y:S01]  /*1e40*/  BPT.TRAP 0x1 ;  /* 0x000000040000795c */ /* 0x000fe20000300000 */
.L_x_24:
[----:B------:R-:W-:Y:S01]  /*1e50*/  UIADD3 UR5, UR5, 0x1, URZ ;  /* 0x0000000105057890 */ /* 0x000fe2000fffe03f */
[C---:B------:R-:W-:Y:S01]  /*1e60*/  ISETP.GT.AND P1, PT, R0.reuse, 0x1, PT ;  /* 0x000000010000780c */ /* 0x040fe20003f24270 */
[----:B------:R-:W-:Y:S01]  /*1e70*/  UIADD3 UR6, UR6, 0x1, URZ ;  /* 0x0000000106067890 */ /* 0x000fe2000fffe03f */
[----:B------:R-:W-:Y:S01]  /*1e80*/  VIADD R0, R0, 0xffffffff ;  /* 0xffffffff00007836 */ /* 0x000fe20000000000 */
[----:B------:R-:W-:Y:S02]  /*1e90*/  UISETP.NE.AND UP0, UPT, UR5, 0x5, UPT ;  /* 0x000000050500788c */ /* 0x000fe4000bf05270 */
[----:B------:R-:W-:Y:S02]  /*1ea0*/  UISETP.NE.AND UP1, UPT, UR6, 0x5, UPT ;  /* 0x000000050600788c */ /* 0x000fe4000bf25270 */
[----:B------:R-:W-:Y:S02]  /*1eb0*/  USEL UR7, URZ, 0x1, UP0 ;  /* 0x000000013f077887 */ /* 0x000fe40008000000 */
[----:B------:R-:W-:-:S02]  /*1ec0*/  USEL UR5, UR5, URZ, UP0 ;  /* 0x0000003f05057287 */ /* 0x000fc40008000000 */
[----:B------:R-:W-:Y:S02]  /*1ed0*/  USEL UR6, UR6, URZ, UP1 ;  /* 0x0000003f06067287 */ /* 0x000fe40008800000 */
[----:B------:R-:W-:Y:S01]  /*1ee0*/  LOP3.LUT R5, R5, UR7, RZ, 0x3c, !PT ;  /* 0x0000000705057c12 */ /* 0x000fe2000f8e3cff */
[----:B------:R-:W-:Y:S09]  /*1ef0*/  @P1 BRA `(.L_x_25) ;  /* 0xfffffff800941947 */ /* 0x000ff2000383ffff */
.L_x_18:
[----:B01----:R-:W0:Y:S02]  /*1f00*/  LDC R0, c[0x0][0x28c] ;  /* 0x0000a300ff007b82 */ /* 0x003e240000000800 */
[----:B0-----:R-:W-:-:S13]  /*1f10*/  ISETP.GE.AND P1, PT, R0, 0x1, PT ;  /* 0x000000010000780c */ /* 0x001fda0003f26270 */
[----:B------:R-:W-:Y:S05]  /*1f20*/  @!P1 BRA `(.L_x_26) ;  /* 0x0000000000409947 */ /* 0x000fea0003800000 */
[----:B------:R-:W-:Y:S05]  /*1f30*/  @!P0 BRA `(.L_x_27) ;  /* 0x0000000000048947 */ /* 0x000fea0003800000 */
[----:B------:R-:W-:Y:S01]  /*1f40*/  BPT.TRAP 0x1 ;  /* 0x000000040000795c */ /* 0x000fe20000300000 */
.L_x_27:
[----:B------:R-:W0:Y:S01]  /*1f50*/  S2UR UR7, SR_CgaCtaId ;  /* 0x00000000000779c3 */ /* 0x000e220000008800 */
[----:B------:R-:W-:Y:S01]  /*1f60*/  UIADD3 UR6, UR44, UR42, URZ ;  /* 0x0000002a2c067290 */ /* 0x000fe2000fffe03f */
[----:B------:R-:W-:-:S03]  /*1f70*/  ISETP.GT.U32.AND P0, PT, R18, 0x1, PT ;  /* 0x000000011200780c */ /* 0x000fc60003f04070 */
[----:B------:R-:W-:-:S04]  /*1f80*/  UIMAD.WIDE.U32 UR4, UR6, -0x33333333, URZ ;  /* 0xcccccccd060478a5 */ /* 0x000fc8000f8e003f */
[----:B------:R-:W-:-:S03]  /*1f90*/  USHF.R.U32.HI UR4, URZ, 0x2, UR5 ;  /* 0x000000023f047899 */ /* 0x000fc60008011605 */
[----:B------:R-:W-:Y:S01]  /*1fa0*/  UMOV UR5, 0x400 ;  /* 0x0000040000057882 */ /* 0x000fe20000000000 */
[----:B------:R-:W-:Y:S02]  /*1fb0*/  UIMAD UR6, UR4, -0x5, UR6 ;  /* 0xfffffffb040678a4 */ /* 0x000fe4000f8e0206 */
[----:B0-----:R-:W-:-:S04]  /*1fc0*/  ULEA UR5, UR7, UR5, 0x18 ;  /* 0x0000000507057291 */ /* 0x001fc8000f8ec03f */
[----:B------:R-:W-:-:S04]  /*1fd0*/  ULEA UR6, UR6, UR5, 0x3 ;  /* 0x0000000506067291 */ /* 0x000fc8000f8e183f */
[----:B------:R-:W-:-:S04]  /*1fe0*/  UIADD3 UR6, UR6, 0x28, URZ ;  /* 0x0000002806067890 */ /* 0x000fc8000fffe03f */
[----:B------:R-:W-:-:S09]  /*1ff0*/  UPRMT UR6, URZ, 0x654, UR6 ;  /* 0x000006543f067896 */ /* 0x000fd20008000006 */
[----:B------:R-:W-:Y:S01]  /*2000*/  SYNCS.ARRIVE.TRANS64.RED.A1T0 RZ, [UR6], RZ ;  /* 0x000000ffffff79a7 */ /* 0x000fe20008100406 */
[----:B------:R-:W-:Y:S05]  /*2010*/  @P0 BRA `(.L_x_26) ;  /* 0x0000000000040947 */ /* 0x000fea0003800000 */
[----:B------:R-:W-:Y:S01]  /*2020*/  BPT.TRAP 0x1 ;  /* 0x000000040000795c */ /* 0x000fe20000300000 */
.L_x_26:
[----:B------:R-:W-:Y:S01]  /*2030*/  IMAD.SHL.U32 R3, R68, 0x40, RZ ;  /* 0x0000004044037824 */ /* 0x000fe200078e00ff */
[----:B------:R-:W-:Y:S01]  /*2040*/  UIADD3 UR42, UR43, UR42, URZ ;  /* 0x0000002a2b2a7290 */ /* 0x000fe2000fffe03f */
[----:B------:R-:W-:Y:S01]  /*2050*/  SHF.R.S32.HI R9, RZ, 0x1f, R67 ;  /* 0x0000001fff097819 */ /* 0x000fe20000011443 */
[----:B------:R-:W-:Y:S01]  /*2060*/  UISETP.GE.U32.AND UP1, UPT, UR43, 0x5, UPT ;  /* 0x000000052b00788c */ /* 0x000fe2000bf26070 */
[----:B------:R-:W-:Y:S01]  /*2070*/  IMAD.SHL.U32 R6, R69, 0x80, RZ ;  /* 0x0000008045067824 */ /* 0x000fe200078e00ff */
[----:B------:R-:W-:Y:S01]  /*2080*/  ULDC UR7, c[0x0][0x288] ;  /* 0x0000a20000077ab9 */ /* 0x000fe20000000800 */
[C---:B------:R-:W-:Y:S01]  /*2090*/  LOP3.LUT R10, R3.reuse, 0x6, R61, 0xf8, !PT ;  /* 0x00000006030a7812 */ /* 0x040fe200078ef83d */
[----:B------:R-:W-:Y:S01]  /*20a0*/  UISETP.GT.U32.AND UP0, UPT, UR42, 0x4, UPT ;  /* 0x000000042a00788c */ /* 0x000fe2000bf04070 */
[----:B------:R-:W-:Y:S01]  /*20b0*/  ISETP.GE.AND P0, PT, R3, UR7, PT ;  /* 0x0000000703007c0c */ /* 0x000fe2000bf06270 */
[----:B------:R-:W-:Y:S01]  /*20c0*/  ULDC.64 UR4, c[0x0][0x5d0] ;  /* 0x0001740000047ab9 */ /* 0x000fe20000000a00 */
[--C-:B------:R-:W-:Y:S01]  /*20d0*/  SHF.R.S32.HI R11, RZ, 0x1f, R10.reuse ;  /* 0x0000001fff0b7819 */ /* 0x100fe2000001140a */
[----:B------:R-:W-:Y:S01]  /*20e0*/  ULDC UR10, c[0x0][0x284] ;  /* 0x0000a100000a7ab9 */ /* 0x000fe20000000800 */
[----:B------:R-:W-:Y:S01]  /*20f0*/  IMAD R0, R9, UR4, RZ ;  /* 0x0000000409007c24 */ /* 0x000fe2000f8e02ff */
[----:B------:R-:W-:Y:S01]  /*2100*/  UISETP.LT.U32.AND UP0, UPT, UR43, 0x5, UP0 ;  /* 0x000000052b00788c */ /* 0x000fe20008701070 */
[----:B------:R-:W-:Y:S01]  /*2110*/  ISETP.GE.OR P0, PT, R6, UR10, P0 ;  /* 0x0000000a06007c0c */ /* 0x000fe20008706670 */
[----:B------:R-:W-:Y:S01]  /*2120*/  IMAD.WIDE.U32 R4, R67, UR4, R10 ;  /* 0x0000000443047c25 */ /* 0x000fe2000f8e000a */
[----:B------:R-:W-:Y:S01]  /*2130*/  ULDC.64 UR8, c[0x0][0x5c8] ;  /* 0x0001720000087ab9 */ /* 0x000fe20000000a00 */
[----:B------:R-:W-:-:S02]  /*2140*/  USEL UR6, URZ, 0x1, !UP0 ;  /* 0x000000013f067887 */ /* 0x000fc4000c000000 */
[----:B------:R-:W-:Y:S01]  /*2150*/  IMAD R7, R67, UR5, R0 ;  /* 0x0000000543077c24 */ /* 0x000fe2000f8e0200 */
[----:B------:R-:W-:Y:S01]  /*2160*/  @UP1 UIMAD.WIDE.U32 UR4, UR42, -0x33333333, URZ ;  /* 0xcccccccd2a0418a5 */ /* 0x000fe2000f8e003f */
[----:B------:R-:W-:Y:S01]  /*2170*/  IMAD.WIDE R68, R69, 0x80, R22 ;  /* 0x0000008045447825 */ /* 0x000fe200078e0216 */
[----:B------:R-:W-:Y:S02]  /*2180*/  ULOP3.LUT UR40, UR40, UR6, URZ, 0x3c, !UPT ;  /* 0x0000000628287292 */ /* 0x000fe4000f8e3c3f */
[----:B------:R-:W-:Y:S01]  /*2190*/  @UP1 USHF.R.U32.HI UR4, URZ, 0x2, UR5 ;  /* 0x000000023f041899 */ /* 0x000fe20008011605 */
[----:B------:R-:W-:Y:S02]  /*21a0*/  IMAD.IADD R5, R5, 0x1, R7 ;  /* 0x0000000105057824 */ /* 0x000fe400078e0207 */
[----:B------:R-:W-:Y:S01]  /*21b0*/  IMAD R7, R69, UR8, RZ ;  /* 0x0000000845077c24 */ /* 0x000fe2000f8e02ff */
[----:B------:R-:W-:Y:S01]  /*21c0*/  @UP1 ULOP3.LUT UR40, UR40, 0x1, UR4, 0x78, !UPT ;  /* 0x0000000128281892 */ /* 0x000fe2000f8e7804 */
[----:B------:R-:W-:-:S04]  /*21d0*/  IMAD.WIDE.U32 R70, R68, UR8, R4 ;  /* 0x0000000844467c25 */ /* 0x000fc8000f8e0004 */
[----:B------:R-:W-:Y:S02]  /*21e0*/  IMAD R7, R68, UR9, R7 ;  /* 0x0000000944077c24 */ /* 0x000fe4000f8e0207 */
[----:B------:R-:W-:Y:S01]  /*21f0*/  IMAD.MOV.U32 R0, RZ, RZ, -0x1 ;  /* 0xffffffffff007424 */ /* 0x000fe200078e00ff */
[----:B------:R-:W-:Y:S06]  /*2200*/  @P0 BRA `(.L_x_28) ;  /* 0x00000020009c0947 */ /* 0x000fec0003800000 */
[----:B-----5:R-:W-:Y:S01]  /*2210*/  FSETP.NEU.AND P0, PT, R56, RZ, PT ;  /* 0x000000ff3800720b */ /* 0x020fe20003f0d000 */
[----:B------:R-:W-:Y:S01]  /*2220*/  IMAD.IADD R4, R60, 0x1, -R3 ;  /* 0x000000013c047824 */ /* 0x000fe200078e0a03 */
[----:B------:R-:W-:Y:S01]  /*2230*/  BSSY B0, `(.L_x_28) ;  /* 0x0000224000007945 */ /* 0x000fe20003800000 */
[----:B------:R-:W-:Y:S02]  /*2240*/  IMAD.IADD R3, R65, 0x1, -R6 ;  /* 0x0000000141037824 */ /* 0x000fe400078e0a06 */
[----:B------:R-:W-:Y:S01]  /*2250*/  IMAD.IADD R81, R71, 0x1, R7 ;  /* 0x0000000147517824 */ /* 0x000fe200078e0207 */
[----:B------:R-:W-:-:S04]  /*2260*/  ISETP.GT.AND P2, PT, R4, RZ, PT ;  /* 0x000000ff0400720c */ /* 0x000fc80003f44270 */
[----:B------:R-:W-:-:S03]  /*2270*/  ISETP.GT.AND P1, PT, R3, RZ, P2 ;  /* 0x000000ff0300720c */ /* 0x000fc60001724270 */
[----:B------:R-:W-:Y:S10]  /*2280*/  @!P0 BRA `(.L_x_29) ;  /* 0x0000001400e88947 */ /* 0x000ff40003800000 */
[----:B------:R-:W0:Y:S01]  /*2290*/  LDC.64 R74, c[0x0][0x5b8] ;  /* 0x00016e00ff4a7b82 */ /* 0x000e220000000a00 */
[----:B------:R-:W-:-:S07]  /*22a0*/  ULDC.64 UR4, c[0x0][0x5c0] ;  /* 0x0001700000047ab9 */ /* 0x000fce0000000a00 */
[----:B------:R-:W1:Y:S08]  /*22b0*/  LDC.64 R76, c[0x0][0x5b0] ;  /* 0x00016c00ff4c7b82 */ /* 0x000e700000000a00 */
[----:B------:R-:W2:Y:S01]  /*22c0*/  LDC.64 R78, c[0x0][0x5a8] ;  /* 0x00016a00ff4e7b82 */ /* 0x000ea20000000a00 */
[-C--:B0-----:R-:W-:Y:S02]  /*22d0*/  IMAD R6, R9, R74.reuse, RZ ;  /* 0x0000004a09067224 */ /* 0x081fe400078e02ff */
[----:B------:R-:W-:-:S04]  /*22e0*/  IMAD.WIDE.U32 R72, R67, R74, R10 ;  /* 0x0000004a43487225 */ /* 0x000fc800078e000a */
[----:B------:R-:W-:Y:S02]  /*22f0*/  IMAD R71, R67, R75, R6 ;  /* 0x0000004b43477224 */ /* 0x000fe400078e0206 */
[-C--:B-1----:R-:W-:Y:S02]  /*2300*/  IMAD R5, R69, R76.reuse, RZ ;  /* 0x0000004c45057224 */ /* 0x082fe400078e02ff */
[----:B------:R-:W-:Y:S02]  /*2310*/  IMAD.IADD R13, R73, 0x1, R71 ;  /* 0x00000001490d7824 */ /* 0x000fe400078e0247 */
[----:B------:R-:W-:Y:S02]  /*2320*/  IMAD.MOV.U32 R12, RZ, RZ, R72 ;  /* 0x000000ffff0c7224 */ /* 0x000fe400078e0048 */
[C---:B------:R-:W-:Y:S02]  /*2330*/  IMAD R75, R68.reuse, R77, R5 ;  /* 0x0000004d444b7224 */ /* 0x040fe400078e0205 */
[----:B------:R-:W-:-:S04]  /*2340*/  IMAD.WIDE.U32 R6, R68, R76, R12 ;  /* 0x0000004c44067225 */ /* 0x000fc800078e000c */
[----:B------:R-:W-:Y:S01]  /*2350*/  IMAD.IADD R5, R7, 0x1, R75 ;  /* 0x0000000107057824 */ /* 0x000fe200078e024b */
[----:B--2---:R-:W-:-:S04]  /*2360*/  LEA R14, P0, R6, R78, 0x1 ;  /* 0x0000004e060e7211 */ /* 0x004fc800078008ff */
[----:B------:R-:W-:-:S05]  /*2370*/  LEA.HI.X R15, R6, R79, R5, 0x1, P0 ;  /* 0x0000004f060f7211 */ /* 0x000fca00000f0c05 */
[----:B------:R0:W2:Y:S01]  /*2380*/  @P1 LDG.E.LTC128B.U16 R5, desc[UR36][R14.64] ;  /* 0x000000240e051981 */ /* 0x0000a2000c1e1520 */
[----:B------:R-:W-:Y:S01]  /*2390*/  LEA R8, P0, R70, UR4, 0x1 ;  /* 0x0000000446087c11 */ /* 0x000fe2000f8008ff */
[----:B------:R-:W-:Y:S01]  /*23a0*/  IMAD.WIDE.U32 R6, R68, R76, R10 ;  /* 0x0000004c44067225 */ /* 0x000fe200078e000a */
[----:B------:R-:W-:Y:S03]  /*23b0*/  BSSY B1, `(.L_x_30) ;  /* 0x0000012000017945 */ /* 0x000fe60003800000 */
[----:B------:R-:W-:Y:S02]  /*23c0*/  IMAD.IADD R7, R75, 0x1, R7 ;  /* 0x000000014b077824 */ /* 0x000fe400078e0207 */
[----:B------:R-:W-:Y:S01]  /*23d0*/  IMAD.WIDE.U32 R20, R67, R74, R6 ;  /* 0x0000004a43147225 */ /* 0x000fe200078e0006 */
[----:B0-----:R-:W-:-:S03]  /*23e0*/  SHF.L.U64.HI R15, R76, 0x3, R77 ;  /* 0x000000034c0f7819 */ /* 0x001fc6000001024d */
[----:B------:R-:W-:Y:S01]  /*23f0*/  IMAD.IADD R7, R71, 0x1, R21 ;  /* 0x0000000147077824 */ /* 0x000fe200078e0215 */
[----:B------:R-:W-:Y:S01]  /*2400*/  LEA R6, P4, R20, R78, 0x1 ;  /* 0x0000004e14067211 */ /* 0x000fe200078808ff */
[----:B------:R-:W-:-:S03]  /*2410*/  IMAD.SHL.U32 R14, R76, 0x8, RZ ;  /* 0x000000084c0e7824 */ /* 0x000fc600078e00ff */
[----:B------:R-:W-:Y:S01]  /*2420*/  LEA.HI.X R7, R20, R79, R7, 0x1, P4 ;  /* 0x0000004f14077211 */ /* 0x000fe200020f0c07 */
[----:B--2---:R-:W-:-:S05]  /*2430*/  HADD2.F32 R9, -RZ, R5.H0_H0 ;  /* 0x20000005ff097230 */ /* 0x004fca0000004100 */
[----:B------:R-:W-:-:S04]  /*2440*/  FMUL R9, R9, R56 ;  /* 0x0000003809097220 */ /* 0x000fc80000400000 */
[----:B------:R-:W-:Y:S01]  /*2450*/  FFMA R24, R24, R19, R9 ;  /* 0x0000001318187223 */ /* 0x000fe20000000009 */
[----:B------:R-:W-:Y:S02]  /*2460*/  LEA.HI.X R9, R70, UR5, R81, 0x1, P0 ;  /* 0x0000000546097c11 */ /* 0x000fe400080f0c51 */
[----:B------:R-:W-:Y:S02]  /*2470*/  ISETP.GT.AND P0, PT, R4, 0x1, PT ;  /* 0x000000010400780c */ /* 0x000fe40003f04270 */
[----:B------:R-:W-:Y:S02]  /*2480*/  F2FP.F16.F32.PACK_AB R24, RZ, R24 ;  /* 0x00000018ff18723e */ /* 0x000fe400000000ff */
[----:B------:R-:W-:-:S03]  /*2490*/  ISETP.GT.AND P3, PT, R3, RZ, P0 ;  /* 0x000000ff0300720c */ /* 0x000fc60000764270 */
[----:B------:R0:W-:Y:S10]  /*24a0*/  @P1 STG.E.U16 desc[UR36][R8.64], R24 ;  /* 0x0000001808001986 */ /* 0x0001f4000c101524 */
[----:B------:R-:W-:Y:S05]  /*24b0*/  @!P3 BRA `(.L_x_31) ;  /* 0x000000000004b947 */ /* 0x000fea0003800000 */
[----:B------:R1:W5:Y:S02]  /*24c0*/  LDG.E.LTC128B.U16 R5, desc[UR36][R6.64+0x2] ;  /* 0x0000022406057981 */ /* 0x000364000c1e1520 */
.L_x_31:
[----:B------:R-:W-:Y:S05]  /*24d0*/  BSYNC B1 ;  /* 0x0000000000017941 */ /* 0x000fea0003800000 */
.L_x_30:
[----:B-----5:R-:W-:Y:S01]  /*24e0*/  HADD2.F32 R69, -RZ, R5.H0_H0 ;  /* 0x20000005ff457230 */ /* 0x020fe20000004100 */
[----:B------:R-:W-:Y:S01]  /*24f0*/  ISETP.GT.AND P2, PT, R3, 0x8, P2 ;  /* 0x000000080300780c */ /* 0x000fe20001744270 */
[----:B------:R-:W-:Y:S01]  /*2500*/  IMAD.WIDE.U32 R20, R68, R76, R14 ;  /* 0x0000004c44147225 */ /* 0x000fe200078e000e */
[----:B0-----:R-:W-:-:S03]  /*2510*/  PRMT R24, R5, 0x7610, R24 ;  /* 0x0000761005187816 */ /* 0x001fc60000000018 */
[----:B------:R-:W-:Y:S01]  /*2520*/  FMUL R12, R69, R56 ;  /* 0x00000038450c7220 */ /* 0x000fe20000400000 */
[----:B------:R-:W-:Y:S01]  /*2530*/  IMAD.IADD R75, R75, 0x1, R21 ;  /* 0x000000014b4b7824 */ /* 0x000fe200078e0215 */
[----:B------:R-:W-:Y:S02]  /*2540*/  IADD3 R72, P1, R72, R20, RZ ;  /* 0x0000001448487210 */ /* 0x000fe40007f3e0ff */
[----:B------:R-:W-:-:S03]  /*2550*/  FFMA R12, R25, R19, R12 ;  /* 0x00000013190c7223 */ /* 0x000fc6000000000c */
[----:B------:R-:W-:Y:S01]  /*2560*/  IMAD.X R13, R75, 0x1, R13, P1 ;  /* 0x000000014b0d7824 */ /* 0x000fe200008e060d */
[C---:B------:R-:W-:Y:S02]  /*2570*/  LEA R14, P1, R72.reuse, R78, 0x1 ;  /* 0x0000004e480e7211 */ /* 0x040fe400078208ff */
[----:B------:R-:W-:Y:S02]  /*2580*/  F2FP.F16.F32.PACK_AB R12, RZ, R12 ;  /* 0x0000000cff0c723e */ /* 0x000fe400000000ff */
[----:B------:R-:W-:Y:S02]  /*2590*/  LEA.HI.X R15, R72, R79, R13, 0x1, P1 ;  /* 0x0000004f480f7211 */ /* 0x000fe400008f0c0d */
[----:B------:R-:W-:-:S05]  /*25a0*/  PRMT R21, R12, 0x7610, R21 ;  /* 0x000076100c157816 */ /* 0x000fca0000000015 */
[----:B------:R0:W-:Y:S04]  /*25b0*/  @P3 STG.E.U16 desc[UR36][R8.64+0x2], R21 ;  /* 0x0000021508003986 */ /* 0x0001e8000c101524 */
[----:B------:R-:W2:Y:S01]  /*25c0*/  @P2 LDG.E.LTC128B.U16 R24, desc[UR36][R14.64] ;  /* 0x000000240e182981 */ /* 0x000ea2000c1e1520 */
[----:B------:R-:W-:Y:S01]  /*25d0*/  IADD3 R20, P1, R10, R20, RZ ;  /* 0x000000140a147210 */ /* 0x000fe20007f3e0ff */
[----:B------:R-:W-:Y:S01]  /*25e0*/  BSSY B1, `(.L_x_32) ;  /* 0x0000011000017945 */ /* 0x000fe20003800000 */
[----:B------:R-:W-:Y:S02]  /*25f0*/  SHF.L.U64.HI R13, R57, 0x1, R58 ;  /* 0x00000001390d7819 */ /* 0x000fe4000001023a */
[----:B------:R-:W-:Y:S01]  /*2600*/  ISETP.GT.AND P0, PT, R3, 0x8, P0 ;  /* 0x000000080300780c */ /* 0x000fe20000704270 */
[----:B0-----:R-:W-:Y:S01]  /*2610*/  IMAD.X R21, R11, 0x1, R75, P1 ;  /* 0x000000010b157824 */ /* 0x001fe200008e064b */
[----:B------:R-:W-:Y:S01]  /*2620*/  LEA R12, P1, R57, R8, 0x1 ;  /* 0x00000008390c7211 */ /* 0x000fe200078208ff */
[----:B------:R-:W-:-:S04]  /*2630*/  IMAD.WIDE.U32 R20, R67, R74, R20 ;  /* 0x0000004a43147225 */ /* 0x000fc800078e0014 */
[----:B------:R-:W-:Y:S01]  /*2640*/  IMAD.X R13, R13, 0x1, R9, P1 ;  /* 0x000000010d0d7824 */ /* 0x000fe200008e0609 */
[----:B------:R-:W-:Y:S01]  /*2650*/  LEA R10, P3, R20, R78, 0x1 ;  /* 0x0000004e140a7211 */ /* 0x000fe200078608ff */
[----:B------:R-:W-:-:S05]  /*2660*/  IMAD.IADD R11, R71, 0x1, R21 ;  /* 0x00000001470b7824 */ /* 0x000fca00078e0215 */
[----:B------:R-:W-:Y:S01]  /*2670*/  LEA.HI.X R11, R20, R79, R11, 0x1, P3 ;  /* 0x0000004f140b7211 */ /* 0x000fe200018f0c0b */
[----:B--2---:R-:W-:-:S05]  /*2680*/  HADD2.F32 R5, -RZ, R24.H0_H0 ;  /* 0x20000018ff057230 */ /* 0x004fca0000004100 */
[----:B------:R-:W-:-:S04]  /*2690*/  FMUL R5, R5, R56 ;  /* 0x0000003805057220 */ /* 0x000fc80000400000 */
[----:B------:R-:W-:-:S05]  /*26a0*/  FFMA R5, R26, R19, R5 ;  /* 0x000000131a057223 */ /* 0x000fca0000000005 */
[----:B------:R-:W-:-:S05]  /*26b0*/  F2FP.F16.F32.PACK_AB R5, RZ, R5 ;  /* 0x00000005ff05723e */ /* 0x000fca00000000ff */
[----:B------:R0:W-:Y:S01]  /*26c0*/  @P2 STG.E.U16 desc[UR36][R12.64], R5 ;  /* 0x000000050c002986 */ /* 0x0001e2000c101524 */
[----:B------:R-:W-:Y:S05]  /*26d0*/  @!P0 BRA `(.L_x_33) ;  /* 0x0000000000048947 */ /* 0x000fea0003800000 */
[----:B------:R2:W5:Y:S02]  /*26e0*/  LDG.E.LTC128B.U16 R24, desc[UR36][R10.64+0x2] ;  /* 0x000002240a187981 */ /* 0x000564000c1e1520 */
.L_x_33:
[----:B------:R-:W-:Y:S05]  /*26f0*/  BSYNC B1 ;  /* 0x0000000000017941 */ /* 0x000fea0003800000 */
.L_x_32:
[----:B0----5:R-:W-:Y:S01]  /*2700*/  HADD2.F32 R5, -RZ, R24.H0_H0 ;  /* 0x20000018ff057230 */ /* 0x021fe20000004100 */
[----:B------:R-:W-:Y:S01]  /*2710*/  ISETP.GT.AND P1, PT, R4, 0x8, PT ;  /* 0x000000080400780c */ /* 0x000fe20003f24270 */
[----:B------:R-:W-:Y:S03]  /*2720*/  BSSY B1, `(.L_x_34) ;  /* 0x0000008000017945 */ /* 0x000fe60003800000 */
[----:B------:R-:W-:Y:S01]  /*2730*/  FMUL R14, R5, R56 ;  /* 0x00000038050e7220 */ /* 0x000fe20000400000 */
[----:B------:R-:W-:-:S03]  /*2740*/  ISETP.GT.AND P2, PT, R3, RZ, P1 ;  /* 0x000000ff0300720c */ /* 0x000fc60000f44270 */
[----:B------:R-:W-:-:S05]  /*2750*/  FFMA R14, R27, R19, R14 ;  /* 0x000000131b0e7223 */ /* 0x000fca000000000e */
[----:B------:R-:W-:-:S05]  /*2760*/  F2FP.F16.F32.PACK_AB R14, RZ, R14 ;  /* 0x0000000eff0e723e */ /* 0x000fca00000000ff */
[----:B------:R0:W-:Y:S01]  /*2770*/  @P0 STG.E.U16 desc[UR36][R12.64+0x2], R14 ;  /* 0x0000020e0c000986 */ /* 0x0001e2000c101524 */
[----:B------:R-:W-:Y:S05]  /*2780*/  @!P2 BRA `(.L_x_35) ;  /* 0x000000000004a947 */ /* 0x000fea0003800000 */
[----:B------:R3:W5:Y:S02]  /*2790*/  LDG.E.LTC128B.U16 R24, desc[UR36][R6.64+0x10] ;  /* 0x0000102406187981 */ /* 0x000764000c1e1520 */
.L_x_35:
[----:B------:R-:W-:Y:S05]  /*27a0*/  BSYNC B1 ;  /* 0x0000000000017941 */ /* 0x000fea0003800000 */
.L_x_34:
[----:B-----5:R-:W-:Y:S01]  /*27b0*/  HADD2.F32 R5, -RZ, R24.H0_H0 ;  /* 0x20000018ff057230 */ /* 0x020fe20000004100 */
        /* <DEDUP_REMOVED lines=9> */
.L_x_37:
[----:B------:R-:W-:Y:S05]  /*2850*/  BSYNC B1 ;  /* 0x0000000000017941 */ /* 0x000fea0003800000 */
.L_x_36:
[----:B----45:R-:W-:Y:S01]  /*2860*/  HADD2.F32 R5, -RZ, R24.H0_H0 ;  /* 0x20000018ff057230 */ /* 0x030fe20000004100 */
[----:B------:R-:W-:Y:S01]  /*2870*/  ISETP.GT.AND P1, PT, R3, 0x8, P1 ;  /* 0x000000080300780c */ /* 0x000fe20000f24270 */
[----:B------:R-:W-:Y:S03]  /*2880*/  BSSY B1, `(.L_x_38) ;  /* 0x0000007000017945 */ /* 0x000fe60003800000 */
[----:B0-----:R-:W-:-:S04]  /*2890*/  FMUL R14, R5, R56 ;  /* 0x00000038050e7220 */ /* 0x001fc80000400000 */
[----:B------:R-:W-:-:S05]  /*28a0*/  FFMA R14, R29, R19, R14 ;  /* 0x000000131d0e7223 */ /* 0x000fca000000000e */
[----:B------:R-:W-:-:S05]  /*28b0*/  F2FP.F16.F32.PACK_AB R14, RZ, R14 ;  /* 0x0000000eff0e723e */ /* 0x000fca00000000ff */
[----:B------:R0:W-:Y:S01]  /*28c0*/  @P3 STG.E.U16 desc[UR36][R8.64+0x12], R14 ;  /* 0x0000120e08003986 */ /* 0x0001e2000c101524 */
[----:B------:R-:W-:Y:S05]  /*28d0*/  @!P1 BRA `(.L_x_39) ;  /* 0x0000000000049947 */ /* 0x000fea0003800000 */
[----:B------:R4:W5:Y:S02]  /*28e0*/  LDG.E.LTC128B.U16 R24, desc[UR36][R10.64+0x10] ;  /* 0x000010240a187981 */ /* 0x000964000c1e1520 */
.L_x_39:
[----:B------:R-:W-:Y:S05]  /*28f0*/  BSYNC B1 ;  /* 0x0000000000017941 */ /* 0x000fea0003800000 */
.L_x_38:
[----:B-----5:R-:W-:Y:S01]  /*2900*/  HADD2.F32 R5, -RZ, R24.H0_H0 ;  /* 0x20000018ff057230 */ /* 0x020fe20000004100 */
[----:B------:R-:W-:Y:S01]  /*2910*/  ISETP.GT.AND P0, PT, R3, 0x8, P0 ;  /* 0x000000080300780c */ /* 0x000fe20000704270 */
[----:B------:R-:W-:Y:S03]  /*2920*/  BSSY B1, `(.L_x_40) ;  /* 0x0000007000017945 */ /* 0x000fe60003800000 */
[----:B------:R-:W-:-:S04]  /*2930*/  FMUL R5, R5, R56 ;  /* 0x0000003805057220 */ /* 0x000fc80000400000 */
[----:B------:R-:W-:-:S05]  /*2940*/  FFMA R5, R30, R19, R5 ;  /* 0x000000131e057223 */ /* 0x000fca0000000005 */
[----:B------:R-:W-:-:S05]  /*2950*/  F2FP.F16.F32.PACK_AB R5, RZ, R5 ;  /* 0x00000005ff05723e */ /* 0x000fca00000000ff */
[----:B------:R0:W-:Y:S01]  /*2960*/  @P1 STG.E.U16 desc[UR36][R12.64+0x10], R5 ;  /* 0x000010050c001986 */ /* 0x0001e2000c101524 */
[----:B------:R-:W-:Y:S05]  /*2970*/  @!P0 BRA `(.L_x_41) ;  /* 0x0000000000048947 */ /* 0x000fea0003800000 */
[----:B------:R0:W5:Y:S02]  /*2980*/  LDG.E.LTC128B.U16 R24, desc[UR36][R10.64+0x12] ;  /* 0x000012240a187981 */ /* 0x000164000c1e1520 */
.L_x_41:
[----:B------:R-:W-:Y:S05]  /*2990*/  BSYNC B1 ;  /* 0x0000000000017941 */ /* 0x000fea0003800000 */
.L_x_40:
        /* <DEDUP_REMOVED lines=10> */
.L_x_43:
[----:B------:R-:W-:Y:S05]  /*2a40*/  BSYNC B1 ;  /* 0x0000000000017941 */ /* 0x000fea0003800000 */
.L_x_42:
        /* <DEDUP_REMOVED lines=10> */
.L_x_45:
[----:B------:R-:W-:Y:S05]  /*2af0*/  BSYNC B1 ;  /* 0x0000000000017941 */ /* 0x000fea0003800000 */
.L_x_44:
[----:B0----5:R-:W-:Y:S01]  /*2b00*/  HADD2.F32 R5, -RZ, R24.H0_H0 ;  /* 0x20000018ff057230 */ /* 0x021fe20000004100 */
        /* <DEDUP_REMOVED lines=8> */
.L_x_47:
[----:B------:R-:W-:Y:S05]  /*2b90*/  BSYNC B1 ;  /* 0x0000000000017941 */ /* 0x000fea0003800000 */
.L_x_46:
        /* <DEDUP_REMOVED lines=9> */
.L_x_49:
[----:B------:R-:W-:Y:S05]  /*2c30*/  BSYNC B1 ;  /* 0x0000000000017941 */ /* 0x000fea0003800000 */
.L_x_48:
        /* <DEDUP_REMOVED lines=10> */
.L_x_51:
[----:B------:R-:W-:Y:S05]  /*2ce0*/  BSYNC B1 ;  /* 0x0000000000017941 */ /* 0x000fea0003800000 */
.L_x_50:
        /* <DEDUP_REMOVED lines=10> */
.L_x_53:
[----:B------:R-:W-:Y:S05]  /*2d90*/  BSYNC B1 ;  /* 0x0000000000017941 */ /* 0x000fea0003800000 */
.L_x_52:
        /* <DEDUP_REMOVED lines=9> */
.L_x_55:
[----:B------:R-:W-:Y:S05]  /*2e30*/  BSYNC B1 ;  /* 0x0000000000017941 */ /* 0x000fea0003800000 */
.L_x_54:
        /* <DEDUP_REMOVED lines=9> */
.L_x_57:
[----:B------:R-:W-:Y:S05]  /*2ed0*/  BSYNC B1 ;  /* 0x0000000000017941 */ /* 0x000fea0003800000 */
.L_x_56:
        /* <DEDUP_REMOVED lines=10> */
.L_x_59:
[----:B------:R-:W-:Y:S05]  /*2f80*/  BSYNC B1 ;  /* 0x0000000000017941 */ /* 0x000fea0003800000 */
.L_x_58:
        /* <DEDUP_REMOVED lines=10> */
.L_x_61:
[----:B------:R-:W-:Y:S05]  /*3030*/  BSYNC B1 ;  /* 0x0000000000017941 */ /* 0x000fea0003800000 */
.L_x_60:
        /* <DEDUP_REMOVED lines=9> */
.L_x_63:
[----:B------:R-:W-:Y:S05]  /*30d0*/  BSYNC B1 ;  /* 0x0000000000017941 */ /* 0x000fea0003800000 */
.L_x_62:
        /* <DEDUP_REMOVED lines=9> */
.L_x_65:
[----:B------:R-:W-:Y:S05]  /*3170*/  BSYNC B1 ;  /* 0x0000000000017941 */ /* 0x000fea0003800000 */
.L_x_64:
        /* <DEDUP_REMOVED lines=10> */
.L_x_67:
[----:B------:R-:W-:Y:S05]  /*3220*/  BSYNC B1 ;  /* 0x0000000000017941 */ /* 0x000fea0003800000 */
.L_x_66:
        /* <DEDUP_REMOVED lines=10> */
.L_x_69:
[----:B------:R-:W-:Y:S05]  /*32d0*/  BSYNC B1 ;  /* 0x0000000000017941 */ /* 0x000fea0003800000 */
.L_x_68:
        /* <DEDUP_REMOVED lines=9> */
.L_x_71:
[----:B------:R-:W-:Y:S05]  /*3370*/  BSYNC B1 ;  /* 0x0000000000017941 */ /* 0x000fea0003800000 */
.L_x_70:
        /* <DEDUP_REMOVED lines=9> */
.L_x_73:
[----:B------:R-:W-:Y:S05]  /*3410*/  BSYNC B1 ;  /* 0x0000000000017941 */ /* 0x000fea0003800000 */
.L_x_72:
        /* <DEDUP_REMOVED lines=10> */
.L_x_75:
[----:B------:R-:W-:Y:S05]  /*34c0*/  BSYNC B1 ;  /* 0x0000000000017941 */ /* 0x000fea0003800000 */
.L_x_74:
        /* <DEDUP_REMOVED lines=10> */
.L_x_77:
[----:B------:R-:W-:Y:S05]  /*3570*/  BSYNC B1 ;  /* 0x0000000000017941 */ /* 0x000fea0003800000 */
.L_x_76:
        /* <DEDUP_REMOVED lines=9> */
.L_x_79:
[----:B------:R-:W-:Y:S05]  /*3610*/  BSYNC B1 ;  /* 0x0000000000017941 */ /* 0x000fea0003800000 */
.L_x_78:
        /* <DEDUP_REMOVED lines=9> */
.L_x_81:
[----:B------:R-:W-:Y:S05]  /*36b0*/  BSYNC B1 ;  /* 0x0000000000017941 */ /* 0x000fea0003800000 */
.L_x_80:
        /* <DEDUP_REMOVED lines=10> */
.L_x_83:
[----:B------:R-:W-:Y:S05]  /*3760*/  BSYNC B1 ;  /* 0x0000000000017941 */ /* 0x000fea0003800000 */
.L_x_82:
[----:B-----5:R-:W-:Y:S01]  /*3770*/  HADD2.F32 R5, -RZ, R24.H0_H0 ;  /* 0x20000018ff057230 */ /* 0x020fe20000004100 */
[----:B------:R-:W-:Y:S01]  /*3780*/  ISETP.GT.AND P0, PT, R4, 0x39, PT ;  /* 0x000000390400780c */ /* 0x000fe20003f04270 */
[----:B------:R-:W-:Y:S01]  /*3790*/  @P2 IMAD.MOV.U32 R4, RZ, RZ, R8 ;  /* 0x000000ffff042224 */ /* 0x000fe200078e0008 */
[----:B------:R-:W-:Y:S02]  /*37a0*/  BSSY B1, `(.L_x_84) ;  /* 0x000000a000017945 */ /* 0x000fe40003800000 */
[----:B------:R-:W-:Y:S01]  /*37b0*/  FMUL R5, R5, R56 ;  /* 0x0000003805057220 */ /* 0x000fe20000400000 */
[----:B------:R-:W-:-:S03]  /*37c0*/  ISETP.GT.AND P3, PT, R3, RZ, P0 ;  /* 0x000000ff0300720c */ /* 0x000fc60000764270 */
[----:B------:R-:W-:-:S05]  /*37d0*/  FFMA R5, R52, R19, R5 ;  /* 0x0000001334057223 */ /* 0x000fca0000000005 */
[----:B------:R-:W-:-:S04]  /*37e0*/  F2FP.F16.F32.PACK_AB R5, RZ, R5 ;  /* 0x00000005ff05723e */ /* 0x000fc800000000ff */
[----:B0-----:R-:W-:Y:S01]  /*37f0*/  PRMT R14, R5, 0x7610, R14 ;  /* 0x00007610050e7816 */ /* 0x001fe2000000000e */
[----:B------:R-:W-:-:S05]  /*3800*/  @P2 IMAD.MOV.U32 R5, RZ, RZ, R9 ;  /* 0x000000ffff052224 */ /* 0x000fca00078e0009 */
[----:B------:R0:W-:Y:S01]  /*3810*/  @P2 STG.E.U16 desc[UR36][R4.64+0x70], R14 ;  /* 0x0000700e04002986 */ /* 0x0001e2000c101524 */
[----:B------:R-:W-:Y:S05]  /*3820*/  @!P3 BRA `(.L_x_85) ;  /* 0x000000000004b947 */ /* 0x000fea0003800000 */
[----:B------:R0:W5:Y:S02]  /*3830*/  LDG.E.LTC128B.U16 R24, desc[UR36][R6.64+0x72] ;  /* 0x0000722406187981 */ /* 0x000164000c1e1520 */
.L_x_85:
[----:B------:R-:W-:Y:S05]  /*3840*/  BSYNC B1 ;  /* 0x0000000000017941 */ /* 0x000fea0003800000 */
.L_x_84:
        /* <DEDUP_REMOVED lines=9> */
.L_x_87:
[----:B------:R-:W-:Y:S05]  /*38e0*/  BSYNC B1 ;  /* 0x0000000000017941 */ /* 0x000fea0003800000 */
.L_x_86:
[----:B-----5:R-:W-:Y:S01]  /*38f0*/  HADD2.F32 R5, -RZ, R24.H0_H0 ;  /* 0x20000018ff057230 */ /* 0x020fe20000004100 */
[----:B------:R-:W-:Y:S01]  /*3900*/  ISETP.GT.AND P0, PT, R3, 0x8, P0 ;  /* 0x000000080300780c */ /* 0x000fe20000704270 */
[----:B0-----:R-:W-:Y:S01]  /*3910*/  @P1 IMAD.MOV.U32 R4, RZ, RZ, R12 ;  /* 0x000000ffff041224 */ /* 0x001fe200078e000c */
[----:B------:R-:W-:Y:S02]  /*3920*/  BSSY B1, `(.L_x_88) ;  /* 0x0000009000017945 */ /* 0x000fe40003800000 */
[----:B------:R-:W-:-:S04]  /*3930*/  FMUL R5, R5, R56 ;  /* 0x0000003805057220 */ /* 0x000fc80000400000 */
[----:B------:R-:W-:-:S05]  /*3940*/  FFMA R5, R54, R19, R5 ;  /* 0x0000001336057223 */ /* 0x000fca0000000005 */
[----:B------:R-:W-:-:S04]  /*3950*/  F2FP.F16.F32.PACK_AB R5, RZ, R5 ;  /* 0x00000005ff05723e */ /* 0x000fc800000000ff */
[----:B-1-3--:R-:W-:Y:S01]  /*3960*/  PRMT R6, R5, 0x7610, R6 ;  /* 0x0000761005067816 */ /* 0x00afe20000000006 */
[----:B------:R-:W-:-:S05]  /*3970*/  @P1 IMAD.MOV.U32 R5, RZ, RZ, R13 ;  /* 0x000000ffff051224 */ /* 0x000fca00078e000d */
[----:B------:R0:W-:Y:S01]  /*3980*/  @P1 STG.E.U16 desc[UR36][R4.64+0x70], R6 ;  /* 0x0000700604001986 */ /* 0x0001e2000c101524 */
[----:B------:R-:W-:Y:S05]  /*3990*/  @!P0 BRA `(.L_x_89) ;  /* 0x0000000000048947 */ /* 0x000fea0003800000 */
[----:B------:R1:W5:Y:S02]  /*39a0*/  LDG.E.LTC128B.U16 R24, desc[UR36][R10.64+0x72] ;  /* 0x000072240a187981 */ /* 0x000364000c1e1520 */
.L_x_89:
[----:B------:R-:W-:Y:S05]  /*39b0*/  BSYNC B1 ;  /* 0x0000000000017941 */ /* 0x000fea0003800000 */
.L_x_88:
[----:B------:R-:W-:Y:S05]  /*39c0*/  @!P0 BRA `(.L_x_90) ;  /* 0x0000000800a88947 */ /* 0x000fea0003800000 */
[----:B-----5:R-:W-:-:S05]  /*39d0*/  HADD2.F32 R3, -RZ, R24.H0_H0 ;  /* 0x20000018ff037230 */ /* 0x020fca0000004100 */
[----:B0-----:R-:W-:-:S04]  /*39e0*/  FMUL R4, R3, R56 ;  /* 0x0000003803047220 */ /* 0x001fc80000400000 */
[----:B------:R-:W-:-:S05]  /*39f0*/  FFMA R4, R55, R19, R4 ;  /* 0x0000001337047223 */ /* 0x000fca0000000004 */
[----:B------:R-:W-:-:S05]  /*3a00*/  F2FP.F16.F32.PACK_AB R4, RZ, R4 ;  /* 0x00000004ff04723e */ /* 0x000fca00000000ff */
[----:B------:R3:W-:Y:S01]  /*3a10*/  STG.E.U16 desc[UR36][R12.64+0x72], R4 ;  /* 0x000072040c007986 */ /* 0x0007e2000c101524 */
[----:B------:R-:W-:Y:S05]  /*3a20*/  BRA `(.L_x_90) ;  /* 0x0000000800907947 */ /* 0x000fea0003800000 */
.L_x_29:
[----:B------:R-:W-:Y:S01]  /*3a30*/  ISETP.GT.AND P3, PT, R4, 0x1, PT ;  /* 0x000000010400780c */ /* 0x000fe20003f64270 */
[----:B------:R-:W-:Y:S01]  /*3a40*/  ULDC.64 UR4, c[0x0][0x5c0] ;  /* 0x0001700000047ab9 */ /* 0x000fe20000000a00 */
[-C--:B------:R-:W-:Y:S01]  /*3a50*/  FMUL R24, R24, R19.reuse ;  /* 0x0000001318187220 */ /* 0x080fe20000400000 */
[----:B------:R-:W-:Y:S01]  /*3a60*/  LEA R6, P4, R70, UR4, 0x1 ;  /* 0x0000000446067c11 */ /* 0x000fe2000f8808ff */
[-C--:B------:R-:W-:Y:S01]  /*3a70*/  FMUL R25, R25, R19.reuse ;  /* 0x0000001319197220 */ /* 0x080fe20000400000 */
[----:B------:R-:W-:Y:S01]  /*3a80*/  ISETP.GT.AND P0, PT, R3, RZ, P3 ;  /* 0x000000ff0300720c */ /* 0x000fe20001f04270 */
[-C--:B------:R-:W-:Y:S01]  /*3a90*/  FMUL R26, R26, R19.reuse ;  /* 0x000000131a1a7220 */ /* 0x080fe20000400000 */
[----:B------:R-:W-:Y:S01]  /*3aa0*/  F2FP.F16.F32.PACK_AB R24, RZ, R24 ;  /* 0x00000018ff18723e */ /* 0x000fe200000000ff */
[-C--:B------:R-:W-:Y:S01]  /*3ab0*/  FMUL R27, R27, R19.reuse ;  /* 0x000000131b1b7220 */ /* 0x080fe20000400000 */
[----:B------:R-:W-:Y:S01]  /*3ac0*/  LEA.HI.X R7, R70, UR5, R81, 0x1, P4 ;  /* 0x0000000546077c11 */ /* 0x000fe2000a0f0c51 */
[----:B------:R-:W-:Y:S01]  /*3ad0*/  FMUL R28, R28, R19 ;  /* 0x000000131c1c7220 */ /* 0x000fe20000400000 */
[----:B------:R-:W-:Y:S01]  /*3ae0*/  F2FP.F16.F32.PACK_AB R25, RZ, R25 ;  /* 0x00000019ff19723e */ /* 0x000fe200000000ff */
[-C--:B------:R-:W-:Y:S01]  /*3af0*/  FMUL R29, R29, R19.reuse ;  /* 0x000000131d1d7220 */ /* 0x080fe20000400000 */
[----:B------:R-:W-:Y:S01]  /*3b00*/  ISETP.GT.AND P2, PT, R3, 0x8, P2 ;  /* 0x000000080300780c */ /* 0x000fe20001744270 */
[----:B------:R-:W-:Y:S01]  /*3b10*/  @P1 STG.E.U16 desc[UR36][R6.64], R24 ;  /* 0x0000001806001986 */ /* 0x000fe2000c101524 */
[----:B------:R-:W-:Y:S01]  /*3b20*/  ISETP.GT.AND P1, PT, R4, 0x8, PT ;  /* 0x000000080400780c */ /* 0x000fe20003f24270 */
[-C--:B------:R-:W-:Y:S01]  /*3b30*/  FMUL R30, R30, R19.reuse ;  /* 0x000000131e1e7220 */ /* 0x080fe20000400000 */
[C---:B------:R-:W-:Y:S01]  /*3b40*/  SHF.L.U64.HI R5, R57.reuse, 0x1, R58 ;  /* 0x0000000139057819 */ /* 0x040fe2000001023a */
[----:B------:R-:W-:Y:S01]  /*3b50*/  @P0 STG.E.U16 desc[UR36][R6.64+0x2], R25 ;  /* 0x0000021906000986 */ /* 0x000fe2000c101524 */
[----:B------:R-:W-:Y:S01]  /*3b60*/  LEA R8, P5, R57, R6, 0x1 ;  /* 0x0000000639087211 */ /* 0x000fe200078a08ff */
[-C--:B------:R-:W-:Y:S01]  /*3b70*/  FMUL R31, R31, R19.reuse ;  /* 0x000000131f1f7220 */ /* 0x080fe20000400000 */
[----:B------:R-:W-:Y:S01]  /*3b80*/  ISETP.GT.AND P3, PT, R3, 0x8, P3 ;  /* 0x000000080300780c */ /* 0x000fe20001f64270 */
[-C--:B------:R-:W-:Y:S01]  /*3b90*/  FMUL R32, R32, R19.reuse ;  /* 0x0000001320207220 */ /* 0x080fe20000400000 */
[----:B------:R-:W-:Y:S01]  /*3ba0*/  ISETP.GT.AND P0, PT, R4, 0x9, PT ;  /* 0x000000090400780c */ /* 0x000fe20003f04270 */
[----:B------:R-:W-:Y:S01]  /*3bb0*/  IMAD.X R9, R5, 0x1, R7, P5 ;  /* 0x0000000105097824 */ /* 0x000fe200028e0607 */
[----:B------:R-:W-:Y:S01]  /*3bc0*/  ISETP.GT.AND P4, PT, R3, RZ, P1 ;  /* 0x000000ff0300720c */ /* 0x000fe20000f84270 */
[-C--:B------:R-:W-:Y:S01]  /*3bd0*/  FMUL R33, R33, R19.reuse ;  /* 0x0000001321217220 */ /* 0x080fe20000400000 */
[----:B------:R-:W-:Y:S01]  /*3be0*/  F2FP.F16.F32.PACK_AB R26, RZ, R26 ;  /* 0x0000001aff1a723e */ /* 0x000fe200000000ff */
[-C--:B------:R-:W-:Y:S01]  /*3bf0*/  FMUL R34, R34, R19.reuse ;  /* 0x0000001322227220 */ /* 0x080fe20000400000 */
[----:B------:R-:W-:Y:S01]  /*3c00*/  ISETP.GT.AND P5, PT, R3, RZ, P0 ;  /* 0x000000ff0300720c */ /* 0x000fe200007a4270 */
[----:B------:R-:W-:Y:S01]  /*3c10*/  FMUL R35, R35, R19 ;  /* 0x0000001323237220 */ /* 0x000fe20000400000 */
[----:B------:R-:W-:Y:S01]  /*3c20*/  F2FP.F16.F32.PACK_AB R27, RZ, R27 ;  /* 0x0000001bff1b723e */ /* 0x000fe200000000ff */
[----:B------:R-:W-:Y:S01]  /*3c30*/  @P2 STG.E.U16 desc[UR36][R8.64], R26 ;  /* 0x0000001a08002986 */ /* 0x000fe2000c101524 */
[----:B------:R-:W-:Y:S01]  /*3c40*/  F2FP.F16.F32.PACK_AB R28, RZ, R28 ;  /* 0x0000001cff1c723e */ /* 0x000fe200000000ff */
[-C--:B------:R-:W-:Y:S01]  /*3c50*/  FMUL R36, R36, R19.reuse ;  /* 0x0000001324247220 */ /* 0x080fe20000400000 */
[----:B------:R-:W-:Y:S01]  /*3c60*/  ISETP.GT.AND P2, PT, R3, 0x8, P1 ;  /* 0x000000080300780c */ /* 0x000fe20000f44270 */
[----:B------:R-:W-:Y:S01]  /*3c70*/  @P3 STG.E.U16 desc[UR36][R8.64+0x2], R27 ;  /* 0x0000021b08003986 */ /* 0x000fe2000c101524 */
[----:B------:R-:W-:Y:S01]  /*3c80*/  ISETP.GT.AND P1, PT, R4, 0x10, PT ;  /* 0x000000100400780c */ /* 0x000fe20003f24270 */
[----:B------:R-:W-:Y:S01]  /*3c90*/  FMUL R37, R37, R19 ;  /* 0x0000001325257220 */ /* 0x000fe20000400000 */
[----:B------:R-:W-:Y:S01]  /*3ca0*/  F2FP.F16.F32.PACK_AB R29, RZ, R29 ;  /* 0x0000001dff1d723e */ /* 0x000fe200000000ff */
[----:B------:R-:W-:Y:S01]  /*3cb0*/  @P4 STG.E.U16 desc[UR36][R6.64+0x10], R28 ;  /* 0x0000101c06004986 */ /* 0x000fe2000c101524 */
[C---:B------:R-:W-:Y:S01]  /*3cc0*/  ISETP.GT.AND P3, PT, R3.reuse, 0x8, P0 ;  /* 0x000000080300780c */ /* 0x040fe20000764270 */
[-C--:B------:R-:W-:Y:S01]  /*3cd0*/  FMUL R38, R38, R19.reuse ;  /* 0x0000001326267220 */ /* 0x080fe20000400000 */
[----:B------:R-:W-:Y:S01]  /*3ce0*/  ISETP.GT.AND P0, PT, R4, 0x11, PT ;  /* 0x000000110400780c */ /* 0x000fe20003f04270 */
[----:B------:R-:W-:Y:S01]  /*3cf0*/  @P5 STG.E.U16 desc[UR36][R6.64+0x12], R29 ;  /* 0x0000121d06005986 */ /* 0x000fe2000c101524 */
        /* <DEDUP_REMOVED lines=42> */
[----:B------:R-:W-:Y:S01]  /*3fa0*/  ISETP.GT.AND P5, PT, R3, RZ, P0 ;  /* 0x000000ff0300720c */ /* 0x000fe200007a4270 */
[-C--:B------:R-:W-:Y:S01]  /*3fb0*/  FMUL R52, R52, R19.reuse ;  /* 0x0000001334347220 */ /* 0x080fe20000400000 */
[----:B------:R-:W-:Y:S01]  /*3fc0*/  F2FP.F16.F32.PACK_AB R38, RZ, R38 ;  /* 0x00000026ff26723e */ /* 0x000fe200000000ff */
[----:B------:R-:W-:Y:S01]  /*3fd0*/  FMUL R53, R53, R19 ;  /* 0x0000001335357220 */ /* 0x000fe20000400000 */
[----:B------:R-:W-:Y:S01]  /*3fe0*/  F2FP.F16.F32.PACK_AB R39, RZ, R39 ;  /* 0x00000027ff27723e */ /* 0x000fe200000000ff */
[----:B------:R-:W-:Y:S01]  /*3ff0*/  FMUL R54, R54, R19 ;  /* 0x0000001336367220 */ /* 0x000fe20000400000 */
[----:B------:R-:W-:Y:S01]  /*4000*/  F2FP.F16.F32.PACK_AB R40, RZ, R40 ;  /* 0x00000028ff28723e */ /* 0x000fe200000000ff */
[----:B------:R-:W-:Y:S01]  /*4010*/  @P2 STG.E.U16 desc[UR36][R8.64+0x30], R38 ;  /* 0x0000302608002986 */ /* 0x000fe2000c101524 */
[----:B------:R-:W-:Y:S01]  /*4020*/  F2FP.F16.F32.PACK_AB R41, RZ, R41 ;  /* 0x00000029ff29723e */ /* 0x000fe200000000ff */
[----:B------:R-:W-:Y:S01]  /*4030*/  FMUL R55, R55, R19 ;  /* 0x0000001337377220 */ /* 0x000fe20000400000 */
[C---:B------:R-:W-:Y:S01]  /*4040*/  ISETP.GT.AND P1, PT, R3.reuse, 0x8, P1 ;  /* 0x000000080300780c */ /* 0x040fe20000f24270 */
[----:B------:R-:W-:Y:S01]  /*4050*/  @P3 STG.E.U16 desc[UR36][R8.64+0x32], R39 ;  /* 0x0000322708003986 */ /* 0x000fe2000c101524 */
[----:B------:R-:W-:-:S02]  /*4060*/  ISETP.GT.AND P2, PT, R3, 0x8, P0 ;  /* 0x000000080300780c */ /* 0x000fc40000744270 */
[C---:B------:R-:W-:Y:S01]  /*4070*/  ISETP.GT.AND P0, PT, R4.reuse, 0x29, PT ;  /* 0x000000290400780c */ /* 0x040fe20003f04270 */
[----:B------:R-:W-:Y:S01]  /*4080*/  @P4 STG.E.U16 desc[UR36][R6.64+0x40], R40 ;  /* 0x0000402806004986 */ /* 0x000fe2000c101524 */
[----:B------:R-:W-:Y:S02]  /*4090*/  ISETP.GT.AND P4, PT, R4, 0x28, PT ;  /* 0x000000280400780c */ /* 0x000fe40003f84270 */
[----:B------:R-:W-:Y:S01]  /*40a0*/  F2FP.F16.F32.PACK_AB R42, RZ, R42 ;  /* 0x0000002aff2a723e */ /* 0x000fe200000000ff */
[----:B------:R-:W-:Y:S01]  /*40b0*/  @P5 STG.E.U16 desc[UR36][R6.64+0x42], R41 ;  /* 0x0000422906005986 */ /* 0x000fe2000c101524 */
[C---:B------:R-:W-:Y:S02]  /*40c0*/  ISETP.GT.AND P5, PT, R3.reuse, RZ, P4 ;  /* 0x000000ff0300720c */ /* 0x040fe400027a4270 */
[----:B------:R-:W-:Y:S01]  /*40d0*/  ISETP.GT.AND P3, PT, R3, RZ, P0 ;  /* 0x000000ff0300720c */ /* 0x000fe20000764270 */
[----:B------:R-:W-:Y:S01]  /*40e0*/  @P1 STG.E.U16 desc[UR36][R8.64+0x40], R42 ;  /* 0x0000402a08001986 */ /* 0x000fe2000c101524 */
[----:B------:R-:W-:-:S02]  /*40f0*/  F2FP.F16.F32.PACK_AB R43, RZ, R43 ;  /* 0x0000002bff2b723e */ /* 0x000fc400000000ff */
[----:B------:R-:W-:Y:S02]  /*4100*/  F2FP.F16.F32.PACK_AB R44, RZ, R44 ;  /* 0x0000002cff2c723e */ /* 0x000fe400000000ff */
[C---:B------:R-:W-:Y:S01]  /*4110*/  ISETP.GT.AND P4, PT, R3.reuse, 0x8, P4 ;  /* 0x000000080300780c */ /* 0x040fe20002784270 */
[----:B------:R-:W-:Y:S01]  /*4120*/  @P2 STG.E.U16 desc[UR36][R8.64+0x42], R43 ;  /* 0x0000422b08002986 */ /* 0x000fe2000c101524 */
[----:B------:R-:W-:Y:S02]  /*4130*/  F2FP.F16.F32.PACK_AB R45, RZ, R45 ;  /* 0x0000002dff2d723e */ /* 0x000fe400000000ff */
[C---:B------:R-:W-:Y:S01]  /*4140*/  ISETP.GT.AND P2, PT, R4.reuse, 0x31, PT ;  /* 0x000000310400780c */ /* 0x040fe20003f44270 */
[----:B------:R-:W-:Y:S01]  /*4150*/  @P5 STG.E.U16 desc[UR36][R6.64+0x50], R44 ;  /* 0x0000502c06005986 */ /* 0x000fe2000c101524 */
[----:B------:R-:W-:Y:S02]  /*4160*/  ISETP.GT.AND P5, PT, R3, 0x8, P0 ;  /* 0x000000080300780c */ /* 0x000fe400007a4270 */
[C---:B------:R-:W-:Y:S01]  /*4170*/  ISETP.GT.AND P1, PT, R4.reuse, 0x38, PT ;  /* 0x000000380400780c */ /* 0x040fe20003f24270 */
[----:B------:R-:W-:Y:S01]  /*4180*/  @P3 STG.E.U16 desc[UR36][R6.64+0x52], R45 ;  /* 0x0000522d06003986 */ /* 0x000fe2000c101524 */
[----:B------:R-:W-:-:S02]  /*4190*/  ISETP.GT.AND P3, PT, R4, 0x30, PT ;  /* 0x000000300400780c */ /* 0x000fc40003f64270 */
[----:B------:R-:W-:Y:S01]  /*41a0*/  ISETP.GT.AND P0, PT, R4, 0x39, PT ;  /* 0x000000390400780c */ /* 0x000fe20003f04270 */
[----:B------:R-:W-:Y:S01]  /*41b0*/  @P4 IMAD.MOV.U32 R4, RZ, RZ, R8 ;  /* 0x000000ffff044224 */ /* 0x000fe200078e0008 */
[----:B------:R-:W-:Y:S01]  /*41c0*/  F2FP.F16.F32.PACK_AB R46, RZ, R46 ;  /* 0x0000002eff2e723e */ /* 0x000fe200000000ff */
[----:B------:R-:W-:Y:S01]  /*41d0*/  @P4 IMAD.MOV.U32 R5, RZ, RZ, R9 ;  /* 0x000000ffff054224 */ /* 0x000fe200078e0009 */
[----:B------:R-:W-:Y:S02]  /*41e0*/  F2FP.F16.F32.PACK_AB R47, RZ, R47 ;  /* 0x0000002fff2f723e */ /* 0x000fe400000000ff */
[----:B------:R-:W-:Y:S02]  /*41f0*/  F2FP.F16.F32.PACK_AB R48, RZ, R48 ;  /* 0x00000030ff30723e */ /* 0x000fe400000000ff */
[----:B------:R0:W-:Y:S01]  /*4200*/  @P4 STG.E.U16 desc[UR36][R4.64+0x50], R46 ;  /* 0x0000502e04004986 */ /* 0x0001e2000c101524 */
[----:B------:R-:W-:Y:S02]  /*4210*/  ISETP.GT.AND P4, PT, R3, RZ, P2 ;  /* 0x000000ff0300720c */ /* 0x000fe40001784270 */
[----:B------:R-:W-:-:S02]  /*4220*/  F2FP.F16.F32.PACK_AB R49, RZ, R49 ;  /* 0x00000031ff31723e */ /* 0x000fc400000000ff */
[----:B------:R-:W-:Y:S02]  /*4230*/  ISETP.GT.AND P2, PT, R3, 0x8, P2 ;  /* 0x000000080300780c */ /* 0x000fe40001744270 */
[----:B------:R-:W-:Y:S02]  /*4240*/  F2FP.F16.F32.PACK_AB R50, RZ, R50 ;  /* 0x00000032ff32723e */ /* 0x000fe400000000ff */
[----:B------:R-:W-:Y:S02]  /*4250*/  F2FP.F16.F32.PACK_AB R51, RZ, R51 ;  /* 0x00000033ff33723e */ /* 0x000fe400000000ff */
[----:B------:R-:W-:Y:S01]  /*4260*/  F2FP.F16.F32.PACK_AB R52, RZ, R52 ;  /* 0x00000034ff34723e */ /* 0x000fe200000000ff */
[----:B0-----:R-:W-:Y:S01]  /*4270*/  @P5 IMAD.MOV.U32 R4, RZ, RZ, R8 ;  /* 0x000000ffff045224 */ /* 0x001fe200078e0008 */
[----:B------:R-:W-:Y:S01]  /*4280*/  F2FP.F16.F32.PACK_AB R53, RZ, R53 ;  /* 0x00000035ff35723e */ /* 0x000fe200000000ff */
[----:B------:R-:W-:Y:S01]  /*4290*/  @P5 IMAD.MOV.U32 R5, RZ, RZ, R9 ;  /* 0x000000ffff055224 */ /* 0x000fe200078e0009 */
[----:B------:R-:W-:-:S02]  /*42a0*/  F2FP.F16.F32.PACK_AB R54, RZ, R54 ;  /* 0x00000036ff36723e */ /* 0x000fc400000000ff */
[----:B------:R-:W-:Y:S02]  /*42b0*/  F2FP.F16.F32.PACK_AB R55, RZ, R55 ;  /* 0x00000037ff37723e */ /* 0x000fe400000000ff */
[----:B------:R0:W-:Y:S01]  /*42c0*/  @P5 STG.E.U16 desc[UR36][R4.64+0x52], R47 ;  /* 0x0000522f04005986 */ /* 0x0001e2000c101524 */
[C---:B------:R-:W-:Y:S02]  /*42d0*/  ISETP.GT.AND P5, PT, R3.reuse, RZ, P3 ;  /* 0x000000ff0300720c */ /* 0x040fe40001fa4270 */
[----:B------:R-:W-:-:S11]  /*42e0*/  ISETP.GT.AND P3, PT, R3, 0x8, P3 ;  /* 0x000000080300780c */ /* 0x000fd60001f64270 */
[----:B0-----:R-:W-:Y:S02]  /*42f0*/  @P5 IMAD.MOV.U32 R4, RZ, RZ, R6 ;  /* 0x000000ffff045224 */ /* 0x001fe400078e0006 */
[----:B------:R-:W-:-:S05]  /*4300*/  @P5 IMAD.MOV.U32 R5, RZ, RZ, R7 ;  /* 0x000000ffff055224 */ /* 0x000fca00078e0007 */
[----:B------:R0:W-:Y:S01]  /*4310*/  @P5 STG.E.U16 desc[UR36][R4.64+0x60], R48 ;  /* 0x0000603004005986 */ /* 0x0001e2000c101524 */
[C---:B------:R-:W-:Y:S02]  /*4320*/  ISETP.GT.AND P5, PT, R3.reuse, RZ, P0 ;  /* 0x000000ff0300720c */ /* 0x040fe400007a4270 */
[----:B------:R-:W-:Y:S01]  /*4330*/  ISETP.GT.AND P0, PT, R3, 0x8, P0 ;  /* 0x000000080300780c */ /* 0x000fe20000704270 */
[----:B0-----:R-:W-:Y:S02]  /*4340*/  @P4 IMAD.MOV.U32 R4, RZ, RZ, R6 ;  /* 0x000000ffff044224 */ /* 0x001fe400078e0006 */
[----:B------:R-:W-:-:S05]  /*4350*/  @P4 IMAD.MOV.U32 R5, RZ, RZ, R7 ;  /* 0x000000ffff054224 */ /* 0x000fca00078e0007 */
[----:B------:R0:W-:Y:S01]  /*4360*/  @P4 STG.E.U16 desc[UR36][R4.64+0x62], R49 ;  /* 0x0000623104004986 */ /* 0x0001e2000c101524 */
[C---:B------:R-:W-:Y:S02]  /*4370*/  ISETP.GT.AND P4, PT, R3.reuse, RZ, P1 ;  /* 0x000000ff0300720c */ /* 0x040fe40000f84270 */
[----:B------:R-:W-:Y:S01]  /*4380*/  ISETP.GT.AND P1, PT, R3, 0x8, P1 ;  /* 0x000000080300780c */ /* 0x000fe20000f24270 */
[----:B0-----:R-:W-:Y:S02]  /*4390*/  @P3 IMAD.MOV.U32 R4, RZ, RZ, R8 ;  /* 0x000000ffff043224 */ /* 0x001fe400078e0008 */
[----:B------:R-:W-:-:S05]  /*43a0*/  @P3 IMAD.MOV.U32 R5, RZ, RZ, R9 ;  /* 0x000000ffff053224 */ /* 0x000fca00078e0009 */
[----:B------:R0:W-:Y:S02]  /*43b0*/  @P3 STG.E.U16 desc[UR36][R4.64+0x60], R50 ;  /* 0x0000603204003986 */ /* 0x0001e4000c101524 */
[----:B0-----:R-:W-:Y:S02]  /*43c0*/  @P2 IMAD.MOV.U32 R4, RZ, RZ, R8 ;  /* 0x000000ffff042224 */ /* 0x001fe400078e0008 */
[----:B------:R-:W-:-:S05]  /*43d0*/  @P2 IMAD.MOV.U32 R5, RZ, RZ, R9 ;  /* 0x000000ffff052224 */ /* 0x000fca00078e0009 */
[----:B------:R0:W-:Y:S02]  /*43e0*/  @P2 STG.E.U16 desc[UR36][R4.64+0x62], R51 ;  /* 0x0000623304002986 */ /* 0x0001e4000c101524 */
[----:B0-----:R-:W-:Y:S02]  /*43f0*/  @P4 IMAD.MOV.U32 R4, RZ, RZ, R6 ;  /* 0x000000ffff044224 */ /* 0x001fe400078e0006 */
[----:B------:R-:W-:-:S05]  /*4400*/  @P4 IMAD.MOV.U32 R5, RZ, RZ, R7 ;  /* 0x000000ffff054224 */ /* 0x000fca00078e0007 */
[----:B------:R0:W-:Y:S04]  /*4410*/  @P4 STG.E.U16 desc[UR36][R4.64+0x70], R52 ;  /* 0x0000703404004986 */ /* 0x0001e8000c101524 */
[----:B------:R1:W-:Y:S01]  /*4420*/  @P5 STG.E.U16 desc[UR36][R6.64+0x72], R53 ;  /* 0x0000723506005986 */ /* 0x0003e2000c101524 */
[----:B0-----:R-:W-:Y:S02]  /*4430*/  @P1 IMAD.MOV.U32 R4, RZ, RZ, R8 ;  /* 0x000000ffff041224 */ /* 0x001fe400078e0008 */
[----:B------:R-:W-:-:S05]  /*4440*/  @P1 IMAD.MOV.U32 R5, RZ, RZ, R9 ;  /* 0x000000ffff051224 */ /* 0x000fca00078e0009 */
[----:B------:R1:W-:Y:S04]  /*4450*/  @P1 STG.E.U16 desc[UR36][R4.64+0x70], R54 ;  /* 0x0000703604001986 */ /* 0x0003e8000c101524 */
[----:B------:R1:W-:Y:S02]  /*4460*/  @P0 STG.E.U16 desc[UR36][R8.64+0x72], R55 ;  /* 0x0000723708000986 */ /* 0x0003e4000c101524 */
.L_x_90:
[----:B------:R-:W-:Y:S05]  /*4470*/  BSYNC B0 ;  /* 0x0000000000007941 */ /* 0x000fea0003800000 */
.L_x_28:
[----:B------:R-:W-:Y:S01]  /*4480*/  IADD3 R16, P0, R16, UR38, RZ ;  /* 0x0000002610107c10 */ /* 0x000fe2000ff1e0ff */
[----:B------:R-:W-:Y:S01]  /*4490*/  ULDC.64 UR4, c[0x0][0x650] ;  /* 0x0001940000047ab9 */ /* 0x000fe20000000a00 */
[----:B------:R-:W-:Y:S01]  /*44a0*/  PRMT R3, RZ, 0x7610, R3 ;  /* 0x00007610ff037816 */ /* 0x000fe20000000003 */
[----:B------:R-:W-:Y:S01]  /*44b0*/  IMAD.MOV.U32 R68, RZ, RZ, -0x1 ;  /* 0xffffffffff447424 */ /* 0x000fe200078e00ff */
[----:B------:R-:W-:Y:S01]  /*44c0*/  IADD3.X R17, R17, UR41, RZ, P0, !PT ;  /* 0x0000002911117c10 */ /* 0x000fe200087fe4ff */
[----:B------:R-:W-:Y:S01]  /*44d0*/  IMAD.MOV.U32 R67, RZ, RZ, -0x1 ;  /* 0xffffffffff437424 */ /* 0x000fe200078e00ff */
[----:B------:R-:W-:-:S04]  /*44e0*/  ISETP.GE.U32.AND P0, PT, R16, UR4, PT ;  /* 0x0000000410007c0c */ /* 0x000fc8000bf06070 */
[----:B------:R-:W-:-:S13]  /*44f0*/  ISETP.GE.U32.AND.EX P0, PT, R17, UR5, PT, P0 ;  /* 0x0000000511007c0c */ /* 0x000fda000bf06100 */
[----:B------:R-:W-:Y:S05]  /*4500*/  @P0 BRA `(.L_x_91) ;  /* 0x00000004004c0947 */ /* 0x000fea0003800000 */
[----:B-12-4-:R-:W1:Y:S01]  /*4510*/  LDC.64 R10, c[0x0][0x628] ;  /* 0x00018a00ff0a7b82 */ /* 0x016e620000000a00 */
[----:B---3--:R-:W2:Y:S01]  /*4520*/  S2R R12, SR_CTAID.X ;  /* 0x00000000000c7919 */ /* 0x008ea20000002500 */
[----:B------:R-:W-:Y:S02]  /*4530*/  IMAD.MOV.U32 R8, RZ, RZ, R16 ;  /* 0x000000ffff087224 */ /* 0x000fe400078e0010 */
[----:B------:R-:W-:Y:S01]  /*4540*/  IMAD.MOV.U32 R9, RZ, RZ, R17 ;  /* 0x000000ffff097224 */ /* 0x000fe200078e0011 */
[----:B------:R-:W3:Y:S03]  /*4550*/  S2R R20, SR_CTAID.Y ;  /* 0x0000000000147919 */ /* 0x000ee60000002600 */
[----:B------:R-:W4:Y:S08]  /*4560*/  LDC R0, c[0x0][0x630] ;  /* 0x00018c00ff007b82 */ /* 0x000f300000000800 */
[----:B------:R-:W0:Y:S01]  /*4570*/  LDC.64 R14, c[0x0][0x620] ;  /* 0x00018800ff0e7b82 */ /* 0x000e220000000a00 */
[----:B-1----:R-:W-:-:S04]  /*4580*/  ISETP.NE.U32.AND P0, PT, R10, RZ, PT ;  /* 0x000000ff0a00720c */ /* 0x002fc80003f05070 */
[----:B------:R-:W-:-:S13]  /*4590*/  ISETP.NE.AND.EX P0, PT, R11, RZ, PT, P0 ;  /* 0x000000ff0b00720c */ /* 0x000fda0003f05300 */
[----:B0-234-:R-:W-:Y:S05]  /*45a0*/  @!P0 BRA `(.L_x_92) ;  /* 0x0000000000288947 */ /* 0x01dfea0003800000 */
        /* <DEDUP_REMOVED lines=10> */
.L_x_92:
[-CC-:B------:R-:W-:Y:S01]  /*4650*/  SHF.R.U64 R67, R8, R0.reuse, R9.reuse ;  /* 0x0000000008437219 */ /* 0x180fe20000001209 */
[----:B------:R-:W0:Y:S01]  /*4660*/  LDC.64 R26, c[0x0][0x640] ;  /* 0x00019000ff1a7b82 */ /* 0x000e220000000a00 */
[----:B------:R-:W-:Y:S01]  /*4670*/  SHF.R.U32.HI R0, RZ, R0, R9 ;  /* 0x00000000ff007219 */ /* 0x000fe20000011609 */
[----:B------:R-:W-:Y:S01]  /*4680*/  ULDC UR4, c[0x0][0x150] ;  /* 0x0000540000047ab9 */ /* 0x000fe20000000800 */
[----:B------:R-:W-:Y:S02]  /*4690*/  IADD3 R3, P0, RZ, -R67, RZ ;  /* 0x80000043ff037210 */ /* 0x000fe40007f1e0ff */
[----:B------:R-:W-:-:S03]  /*46a0*/  I2FP.F32.U32 R7, R12 ;  /* 0x0000000c00077245 */ /* 0x000fc60000201000 */
[----:B------:R-:W1:Y:S01]  /*46b0*/  LDC R6, c[0x0][0x618] ;  /* 0x00018600ff067b82 */ /* 0x000e620000000800 */
[----:B------:R-:W-:Y:S02]  /*46c0*/  IMAD.X R5, RZ, RZ, ~R0, P0 ;  /* 0x000000ffff057224 */ /* 0x000fe400000e0e00 */
[----:B------:R-:W-:Y:S01]  /*46d0*/  FMUL R7, R7, UR4 ;  /* 0x0000000407077c20 */ /* 0x000fe20008400000 */
[----:B------:R-:W-:Y:S01]  /*46e0*/  ULDC UR4, c[0x0][0x154] ;  /* 0x0000550000047ab9 */ /* 0x000fe20000000800 */
[-C--:B------:R-:W-:Y:S02]  /*46f0*/  IMAD R0, R5, R14.reuse, RZ ;  /* 0x0000000e05007224 */ /* 0x080fe400078e02ff */
[C---:B------:R-:W-:Y:S01]  /*4700*/  IMAD.WIDE.U32 R4, R3.reuse, R14, R16 ;  /* 0x0000000e03047225 */ /* 0x040fe200078e0010 */
[----:B------:R-:W2:Y:S01]  /*4710*/  LDC R8, c[0x0][0x608] ;  /* 0x00018200ff087b82 */ /* 0x000ea20000000800 */
[----:B------:R-:W3:Y:S02]  /*4720*/  F2I.U32.TRUNC.NTZ R7, R7 ;  /* 0x0000000700077305 */ /* 0x000ee4000020f000 */
[----:B------:R-:W-:Y:S01]  /*4730*/  IMAD R3, R3, R15, R0 ;  /* 0x0000000f03037224 */ /* 0x000fe200078e0200 */
[----:B------:R-:W-:-:S03]  /*4740*/  I2FP.F32.U32 R0, R20 ;  /* 0x0000001400007245 */ /* 0x000fc60000201000 */
[----:B------:R-:W-:Y:S01]  /*4750*/  IMAD.IADD R3, R5, 0x1, R3 ;  /* 0x0000000105037824 */ /* 0x000fe200078e0203 */
[----:B------:R-:W4:Y:S01]  /*4760*/  LDC R11, c[0x0][0x658] ;  /* 0x00019600ff0b7b82 */ /* 0x000f220000000800 */
[----:B0-----:R-:W-:-:S04]  /*4770*/  ISETP.NE.U32.AND P0, PT, R26, RZ, PT ;  /* 0x000000ff1a00720c */ /* 0x001fc80003f05070 */
[----:B------:R-:W-:-:S03]  /*4780*/  ISETP.NE.AND.EX P0, PT, R27, RZ, PT, P0 ;  /* 0x000000ff1b00720c */ /* 0x000fc60003f05300 */
[----:B------:R-:W0:Y:S01]  /*4790*/  LDC R9, c[0x0][0x144] ;  /* 0x00005100ff097b82 */ /* 0x000e220000000800 */
[-C--:B-1----:R-:W-:Y:S01]  /*47a0*/  SHF.R.U64 R10, R4, R6.reuse, R3 ;  /* 0x00000006040a7219 */ /* 0x082fe20000001203 */
[----:B---3--:R-:W-:Y:S01]  /*47b0*/  IMAD.MOV R7, RZ, RZ, -R7 ;  /* 0x000000ffff077224 */ /* 0x008fe200078e0a07 */
[----:B------:R-:W-:Y:S01]  /*47c0*/  SHF.R.U32.HI R3, RZ, R6, R3 ;  /* 0x00000006ff037219 */ /* 0x000fe20000011603 */
[----:B------:R-:W-:-:S04]  /*47d0*/  FMUL R6, R0, UR4 ;  /* 0x0000000400067c20 */ /* 0x000fc80008400000 */
[----:B------:R-:W1:Y:S01]  /*47e0*/  LDC R21, c[0x0][0x148] ;  /* 0x00005200ff157b82 */ /* 0x000e620000000800 */
[----:B------:R3:W0:Y:S01]  /*47f0*/  F2I.U32.TRUNC.NTZ R14, R6 ;  /* 0x00000006000e7305 */ /* 0x000622000020f000 */
[-CC-:B--2---:R-:W-:Y:S02]  /*4800*/  SHF.R.U64 R13, R10, R8.reuse, R3.reuse ;  /* 0x000000080a0d7219 */ /* 0x184fe40000001203 */
[----:B------:R-:W-:-:S04]  /*4810*/  SHF.R.U32.HI R0, RZ, R8, R3 ;  /* 0x00000008ff007219 */ /* 0x000fc80000011603 */
[----:B-----5:R-:W2:Y:S01]  /*4820*/  LDC R24, c[0x0][0x648] ;  /* 0x00019200ff187b82 */ /* 0x020ea20000000800 */
[-CC-:B----4-:R-:W-:Y:S02]  /*4830*/  SHF.R.U64 R15, R13, R11.reuse, R0.reuse ;  /* 0x0000000b0d0f7219 */ /* 0x190fe40000001200 */
[----:B------:R-:W-:-:S03]  /*4840*/  SHF.R.U32.HI R5, RZ, R11, R0 ;  /* 0x0000000bff057219 */ /* 0x000fc60000011600 */
[----:B------:R-:W-:Y:S02]  /*4850*/  IMAD.MOV.U32 R4, RZ, RZ, R15 ;  /* 0x000000ffff047224 */ /* 0x000fe400078e000f */
[----:B------:R-:W4:Y:S01]  /*4860*/  LDC R28, c[0x0][0x638] ;  /* 0x00018e00ff1c7b82 */ /* 0x000f220000000800 */
[----:B0-----:R-:W-:-:S07]  /*4870*/  IMAD R25, R9, R7, R12 ;  /* 0x0000000709197224 */ /* 0x001fce00078e020c */
[----:B------:R-:W0:Y:S08]  /*4880*/  LDC R29, c[0x0][0x610] ;  /* 0x00018400ff1d7b82 */ /* 0x000e300000000800 */
[----:B------:R-:W0:Y:S01]  /*4890*/  LDC R30, c[0x0][0x600] ;  /* 0x00018000ff1e7b82 */ /* 0x000e220000000800 */
[----:B-123--:R-:W-:Y:S05]  /*48a0*/  @!P0 BRA `(.L_x_93) ;  /* 0x0000000000288947 */ /* 0x00efea0003800000 */
        /* <DEDUP_REMOVED lines=10> */
.L_x_93:
[----:B------:R-:W-:Y:S01]  /*4950*/  ISETP.NE.AND P0, PT, R2, 0x1, PT ;  /* 0x000000010200780c */ /* 0x000fe20003f05270 */
[----:B------:R-:W-:Y:S01]  /*4960*/  IMAD.MOV R14, RZ, RZ, -R14 ;  /* 0x000000ffff0e7224 */ /* 0x000fe200078e0a0e */
[----:B------:R-:W-:Y:S02]  /*4970*/  SHF.R.U64 R3, R4, R24, R5 ;  /* 0x0000001804037219 */ /* 0x000fe40000001205 */
[----:B------:R-:W-:Y:S02]  /*4980*/  LOP3.LUT R0, R13, R64, RZ, 0xc0, !PT ;  /* 0x000000400d007212 */ /* 0x000fe400078ec0ff */
[----:B------:R-:W-:Y:S01]  /*4990*/  LOP3.LUT R10, R10, R63, RZ, 0xc0, !PT ;  /* 0x0000003f0a0a7212 */ /* 0x000fe200078ec0ff */
[----:B------:R-:W-:Y:S02]  /*49a0*/  IMAD.MOV R4, RZ, RZ, -R3 ;  /* 0x000000ffff047224 */ /* 0x000fe400078e0a03 */
[----:B------:R-:W-:Y:S02]  /*49b0*/  IMAD R0, R59, R3, R0 ;  /* 0x000000033b007224 */ /* 0x000fe400078e0200 */
[----:B----4-:R-:W-:-:S02]  /*49c0*/  IMAD R3, R4, R28, R15 ;  /* 0x0000001c04037224 */ /* 0x010fc400078e020f */
[----:B------:R-:W-:Y:S02]  /*49d0*/  @P0 IMAD R25, R21, R14, R20 ;  /* 0x0000000e15190224 */ /* 0x000fe400078e0214 */
[----:B0-----:R-:W-:Y:S02]  /*49e0*/  IMAD R5, R3, R30, R10 ;  /* 0x0000001e03057224 */ /* 0x001fe400078e020a */
[----:B------:R-:W-:Y:S02]  /*49f0*/  IMAD R0, R0, R29, R25 ;  /* 0x0000001d00007224 */ /* 0x000fe400078e0219 */
[----:B------:R-:W-:-:S03]  /*4a00*/  IMAD.MOV.U32 R4, RZ, RZ, 0x1 ;  /* 0x00000001ff047424 */ /* 0x000fc600078e00ff */
[----:B------:R-:W-:Y:S02]  /*4a10*/  SEL R68, R5, R0, !P0 ;  /* 0x0000000005447207 */ /* 0x000fe40004000000 */
[----:B------:R-:W-:Y:S02]  /*4a20*/  PRMT R3, R4, 0x7610, R3 ;  /* 0x0000761004037816 */ /* 0x000fe40000000003 */
[----:B------:R-:W-:-:S07]  /*4a30*/  SEL R0, R0, R5, !P0 ;  /* 0x0000000500007207 */ /* 0x000fce0004000000 */
.L_x_91:
[----:B------:R-:W-:Y:S01]  /*4a40*/  LOP3.LUT P0, RZ, R3, 0xff, RZ, 0xc0, !PT ;  /* 0x000000ff03ff7812 */ /* 0x000fe2000780c0ff */
[----:B------:R-:W-:Y:S01]  /*4a50*/  UIMAD.WIDE.U32 UR4, UR42, -0x33333333, URZ ;  /* 0xcccccccd2a0478a5 */ /* 0x000fe2000f8e003f */
[----:B------:R-:W-:-:S03]  /*4a60*/  IMAD.MOV.U32 R69, RZ, RZ, R0 ;  /* 0x000000ffff457224 */ /* 0x000fc600078e0000 */
[----:B------:R-:W-:-:S04]  /*4a70*/  USHF.R.U32.HI UR4, URZ, 0x2, UR5 ;  /* 0x000000023f047899 */ /* 0x000fc80008011605 */
[----:B------:R-:W-:-:S04]  /*4a80*/  UIMAD UR42, UR4, -0x5, UR42 ;  /* 0xfffffffb042a78a4 */ /* 0x000fc8000f8e022a */
[----:B------:R-:W-:Y:S08]  /*4a90*/  @P0 BRA `(.L_x_94) ;  /* 0xffffffc400d00947 */ /* 0x000ff0000383ffff */
[----:B------:R-:W-:Y:S05]  /*4aa0*/  EXIT ;  /* 0x000000000000794d */ /* 0x000fea0003800000 */
.L_x_3:
        /* <DEDUP_REMOVED lines=26> */
.L_x_96:
[--C-:B------:R-:W-:Y:S01]  /*4c50*/  SHF.R.U64 R14, R12, R20, R13.reuse ;  /* 0x000000140c0e7219 */ /* 0x100fe2000000120d */
[----:B------:R-:W0:Y:S01]  /*4c60*/  LDC R24, c[0x0][0x618] ;  /* 0x00018600ff187b82 */ /* 0x000e220000000800 */
[----:B------:R-:W-:Y:S01]  /*4c70*/  I2FP.F32.U32 R8, R6 ;  /* 0x0000000600087245 */ /* 0x000fe20000201000 */
[----:B------:R-:W-:Y:S01]  /*4c80*/  ULDC UR4, c[0x0][0x150] ;  /* 0x0000540000047ab9 */ /* 0x000fe20000000800 */
[----:B------:R-:W-:Y:S02]  /*4c90*/  SHF.R.U32.HI R7, RZ, R20, R13 ;  /* 0x00000014ff077219 */ /* 0x000fe4000001160d */
[----:B------:R-:W-:Y:S01]  /*4ca0*/  IADD3 R11, P0, RZ, -R14, RZ ;  /* 0x8000000eff0b7210 */ /* 0x000fe20007f1e0ff */
[----:B------:R-:W-:Y:S01]  /*4cb0*/  FMUL R13, R8, UR4 ;  /* 0x00000004080d7c20 */ /* 0x000fe20008400000 */
[----:B------:R-:W-:Y:S01]  /*4cc0*/  ULDC UR4, c[0x0][0x154] ;  /* 0x0000550000047ab9 */ /* 0x000fe20000000800 */
[----:B------:R-:W1:Y:S02]  /*4cd0*/  LDC.64 R26, c[0x0][0x640] ;  /* 0x00019000ff1a7b82 */ /* 0x000e640000000a00 */
[----:B------:R-:W-:-:S02]  /*4ce0*/  IMAD.X R7, RZ, RZ, ~R7, P0 ;  /* 0x000000ffff077224 */ /* 0x000fc400000e0e07 */
[----:B------:R-:W2:Y:S01]  /*4cf0*/  F2I.U32.TRUNC.NTZ R13, R13 ;  /* 0x0000000d000d7305 */ /* 0x000ea2000020f000 */
[----:B------:R-:W-:-:S03]  /*4d00*/  IMAD.WIDE.U32 R8, R11, R22, R16 ;  /* 0x000000160b087225 */ /* 0x000fc600078e0010 */
[----:B------:R-:W3:Y:S01]  /*4d10*/  LDC R15, c[0x0][0x144] ;  /* 0x00005100ff0f7b82 */ /* 0x000ee20000000800 */
[----:B------:R-:W-:-:S04]  /*4d20*/  IMAD R10, R7, R22, RZ ;  /* 0x00000016070a7224 */ /* 0x000fc800078e02ff */
[----:B------:R-:W-:Y:S02]  /*4d30*/  IMAD R7, R11, R23, R10 ;  /* 0x000000170b077224 */ /* 0x000fe400078e020a */
[----:B------:R-:W-:Y:S01]  /*4d40*/  IMAD.MOV.U32 R10, RZ, RZ, -0x1 ;  /* 0xffffffffff0a7424 */ /* 0x000fe200078e00ff */
[----:B------:R-:W4:Y:S01]  /*4d50*/  LDC R20, c[0x0][0x608] ;  /* 0x00018200ff147b82 */ /* 0x000f220000000800 */
[----:B------:R-:W-:Y:S01]  /*4d60*/  IMAD.IADD R7, R9, 0x1, R7 ;  /* 0x0000000109077824 */ /* 0x000fe200078e0207 */
[----:B------:R-:W-:-:S04]  /*4d70*/  I2FP.F32.U32 R9, R5 ;  /* 0x0000000500097245 */ /* 0x000fc80000201000 */
[-C--:B0-----:R-:W-:Y:S01]  /*4d80*/  SHF.R.U64 R12, R8, R24.reuse, R7 ;  /* 0x00000018080c7219 */ /* 0x081fe20000001207 */
[----:B--2---:R-:W-:Y:S01]  /*4d90*/  IMAD.MOV R8, RZ, RZ, -R13 ;  /* 0x000000ffff087224 */ /* 0x004fe200078e0a0d */
[----:B------:R-:W0:Y:S01]  /*4da0*/  LDC R11, c[0x0][0x658] ;  /* 0x00019600ff0b7b82 */ /* 0x000e220000000800 */
[----:B-1----:R-:W-:Y:S01]  /*4db0*/  ISETP.NE.U32.AND P0, PT, R26, RZ, PT ;  /* 0x000000ff1a00720c */ /* 0x002fe20003f05070 */
[----:B------:R-:W-:Y:S01]  /*4dc0*/  FMUL R9, R9, UR4 ;  /* 0x0000000409097c20 */ /* 0x000fe20008400000 */
[----:B------:R-:W-:Y:S02]  /*4dd0*/  SHF.R.U32.HI R7, RZ, R24, R7 ;  /* 0x00000018ff077219 */ /* 0x000fe40000011607 */
[----:B------:R-:W-:-:S03]  /*4de0*/  ISETP.NE.AND.EX P0, PT, R27, RZ, PT, P0 ;  /* 0x000000ff1b00720c */ /* 0x000fc60003f05300 */
[----:B------:R-:W1:Y:S01]  /*4df0*/  LDC R22, c[0x0][0x148] ;  /* 0x00005200ff167b82 */ /* 0x000e620000000800 */
[----:B---3--:R-:W-:Y:S02]  /*4e00*/  IMAD R23, R15, R8, R6 ;  /* 0x000000080f177224 */ /* 0x008fe400078e0206 */
[----:B------:R-:W-:-:S05]  /*4e10*/  IMAD.MOV.U32 R8, RZ, RZ, 0x1 ;  /* 0x00000001ff087424 */ /* 0x000fca00078e00ff */
[----:B------:R-:W2:Y:S01]  /*4e20*/  LDC R21, c[0x0][0x600] ;  /* 0x00018000ff157b82 */ /* 0x000ea20000000800 */
[-CC-:B----4-:R-:W-:Y:S02]  /*4e30*/  SHF.R.U64 R15, R12, R20.reuse, R7.reuse ;  /* 0x000000140c0f7219 */ /* 0x190fe40000001207 */
[----:B------:R-:W-:Y:S02]  /*4e40*/  SHF.R.U32.HI R6, RZ, R20, R7 ;  /* 0x00000014ff067219 */ /* 0x000fe40000011607 */
[----:B------:R3:W4:Y:S03]  /*4e50*/  F2I.U32.TRUNC.NTZ R20, R9 ;  /* 0x0000000900147305 */ /* 0x000726000020f000 */
[----:B------:R-:W1:Y:S01]  /*4e60*/  LDC R25, c[0x0][0x648] ;  /* 0x00019200ff197b82 */ /* 0x000e620000000800 */
[-C--:B0-----:R-:W-:Y:S02]  /*4e70*/  SHF.R.U64 R19, R15, R11.reuse, R6 ;  /* 0x0000000b0f137219 */ /* 0x081fe40000001206 */
[----:B------:R-:W-:-:S02]  /*4e80*/  SHF.L.U32 R10, R10, R11, RZ ;  /* 0x0000000b0a0a7219 */ /* 0x000fc400000006ff */
[-C--:B------:R-:W-:Y:S01]  /*4e90*/  SHF.R.U32.HI R7, RZ, R11.reuse, R6 ;  /* 0x0000000bff077219 */ /* 0x080fe20000011606 */
[----:B------:R-:W-:Y:S01]  /*4ea0*/  IMAD.MOV.U32 R6, RZ, RZ, R19 ;  /* 0x000000ffff067224 */ /* 0x000fe200078e0013 */
[----:B------:R-:W-:Y:S01]  /*4eb0*/  SHF.L.U32 R24, R8, R11, RZ ;  /* 0x0000000b08187219 */ /* 0x000fe200000006ff */
[----:B------:R-:W0:Y:S01]  /*4ec0*/  LDC R28, c[0x0][0x638] ;  /* 0x00018e00ff1c7b82 */ /* 0x000e220000000800 */
[----:B------:R-:W-:-:S07]  /*4ed0*/  LOP3.LUT R30, RZ, R10, RZ, 0x33, !PT ;  /* 0x0000000aff1e7212 */ /* 0x000fce00078e33ff */
[----:B------:R-:W0:Y:S01]  /*4ee0*/  LDC R29, c[0x0][0x610] ;  /* 0x00018400ff1d7b82 */ /* 0x000e220000000800 */
[----:B---34-:R-:W-:Y:S05]  /*4ef0*/  @!P0 BRA `(.L_x_97) ;  /* 0x0000000000288947 */ /* 0x018fea0003800000 */
[----:B------:R-:W3:Y:S02]  /*4f00*/  LDC R6, c[0x0][0x64c] ;  /* 0x00019300ff067b82 */ /* 0x000ee40000000800 */
[----:B---3--:R-:W-:-:S05]  /*4f10*/  IADD3 R11, P0, R19, R6, RZ ;  /* 0x00000006130b7210 */ /* 0x008fca0007f1e0ff */
        /* <DEDUP_REMOVED lines=8> */
.L_x_97:
[----:B------:R-:W-:Y:S01]  /*4fa0*/  ISETP.NE.AND P0, PT, R2, 0x1, PT ;  /* 0x000000010200780c */ /* 0x000fe20003f05270 */
[----:B--2---:R-:W-:Y:S01]  /*4fb0*/  VIADD R9, R21, 0xffffffff ;  /* 0xffffffff15097836 */ /* 0x004fe20000000000 */
[----:B-1----:R-:W-:Y:S01]  /*4fc0*/  SHF.R.U64 R7, R6, R25, R7 ;  /* 0x0000001906077219 */ /* 0x002fe20000001207 */
[----:B------:R-:W-:Y:S01]  /*4fd0*/  IMAD.MOV R20, RZ, RZ, -R20 ;  /* 0x000000ffff147224 */ /* 0x000fe200078e0a14 */
[----:B------:R-:W-:Y:S02]  /*4fe0*/  LOP3.LUT R6, R15, R30, RZ, 0xc0, !PT ;  /* 0x0000001e0f067212 */ /* 0x000fe400078ec0ff */
[----:B------:R-:W-:Y:S01]  /*4ff0*/  LOP3.LUT R12, R12, R9, RZ, 0xc0, !PT ;  /* 0x000000090c0c7212 */ /* 0x000fe200078ec0ff */
[----:B------:R-:W-:Y:S02]  /*5000*/  IMAD.MOV R8, RZ, RZ, -R7 ;  /* 0x000000ffff087224 */ /* 0x000fe400078e0a07 */
[----:B------:R-:W-:Y:S02]  /*5010*/  IMAD R6, R24, R7, R6 ;  /* 0x0000000718067224 */ /* 0x000fe400078e0206 */
[----:B------:R-:W-:-:S02]  /*5020*/  IMAD.MOV.U32 R9, RZ, RZ, 0x1 ;  /* 0x00000001ff097424 */ /* 0x000fc400078e00ff */
[----:B------:R-:W-:Y:S02]  /*5030*/  @P0 IMAD R23, R22, R20, R5 ;  /* 0x0000001416170224 */ /* 0x000fe400078e0205 */
[----:B0-----:R-:W-:Y:S02]  /*5040*/  IMAD R5, R8, R28, R19 ;  /* 0x0000001c08057224 */ /* 0x001fe400078e0213 */
[----:B------:R-:W-:Y:S02]  /*5050*/  IMAD R19, R6, R29, R23 ;  /* 0x0000001d06137224 */ /* 0x000fe400078e0217 */
[----:B------:R-:W-:Y:S02]  /*5060*/  IMAD R6, R5, R21, R12 ;  /* 0x0000001505067224 */ /* 0x000fe400078e020c */
[----:B------:R-:W-:-:S03]  /*5070*/  IMAD.MOV.U32 R8, RZ, RZ, R14 ;  /* 0x000000ffff087224 */ /* 0x000fc600078e000e */
[----:B------:R-:W-:Y:S02]  /*5080*/  SEL R20, R6, R19, !P0 ;  /* 0x0000001306147207 */ /* 0x000fe40004000000 */
[----:B------:R-:W-:-:S07]  /*5090*/  SEL R19, R19, R6, !P0 ;  /* 0x0000000613137207 */ /* 0x000fce0004000000 */
.L_x_95:
[----:B------:R-:W-:-:S08]  /*50a0*/  NOP ;  /* 0x0000000000007918 */ /* 0x000fd00000000000 */
[----:B------:R-:W0:-:S00]  /*50b0*/  USETMAXREG.DEALLOC.CTAPOOL 0x28 ;  /* 0x00000028000079c8 */ /* 0x000e0000080e0500 */
[----:B0-----:R-:W-:-:S13]  /*50c0*/  ISETP.NE.AND P0, PT, R0, RZ, PT ;  /* 0x000000ff0000720c */ /* 0x001fda0003f05270 */
[----:B------:R-:W-:Y:S05]  /*50d0*/  @P0 EXIT ;  /* 0x000000000000094d */ /* 0x000fea0003800000 */
[----:B------:R-:W-:Y:S01]  /*50e0*/  LOP3.LUT P0, RZ, R9, 0xff, RZ, 0xc0, !PT ;  /* 0x000000ff09ff7812 */ /* 0x000fe2000780c0ff */
[----:B------:R-:W-:Y:S02]  /*50f0*/  IMAD.MOV.U32 R0, RZ, RZ, 0x1 ;  /* 0x00000001ff007424 */ /* 0x000fe400078e00ff */
[----:B------:R-:W-:-:S10]  /*5100*/  IMAD.MOV.U32 R12, RZ, RZ, RZ ;  /* 0x000000ffff0c7224 */ /* 0x000fd400078e00ff */
[----:B------:R-:W-:Y:S05]  /*5110*/  @!P0 BRA `(.L_x_98) ;  /* 0x0000000c00448947 */ /* 0x000fea0003800000 */
[----:B------:R-:W0:Y:S01]  /*5120*/  LDC R0, c[0x0][0x28c] ;  /* 0x0000a300ff007b82 */ /* 0x000e220000000800 */
[----:B------:R-:W-:Y:S01]  /*5130*/  LOP3.LUT P0, RZ, R3, 0x1f, RZ, 0xc0, !PT ;  /* 0x0000001f03ff7812 */ /* 0x000fe2000780c0ff */
[----:B------:R-:W-:Y:S01]  /*5140*/  ULDC UR5, c[0x0][0x658] ;  /* 0x0001960000057ab9 */ /* 0x000fe20000000800 */
[----:B------:R-:W-:Y:S01]  /*5150*/  UMOV UR6, 0xffffffff ;  /* 0xffffffff00067882 */ /* 0x000fe20000000000 */
[----:B------:R-:W-:Y:S01]  /*5160*/  BSSY B0, `(.L_x_98) ;  /* 0x00000cc000007945 */ /* 0x000fe20003800000 */
[----:B------:R-:W-:Y:S01]  /*5170*/  USHF.L.U32 UR6, UR6, UR5, URZ ;  /* 0x0000000506067299 */ /* 0x000fe2000800063f */
[C---:B------:R-:W-:Y:S01]  /*5180*/  ISETP.NE.AND P2, PT, R4.reuse, RZ, PT ;  /* 0x000000ff0400720c */ /* 0x040fe20003f45270 */
[----:B------:R-:W-:Y:S01]  /*5190*/  IMAD.MOV.U32 R13, RZ, RZ, 0x1 ;  /* 0x00000001ff0d7424 */ /* 0x000fe200078e00ff */
[----:B------:R-:W-:Y:S01]  /*51a0*/  ISETP.NE.OR P0, PT, R4, RZ, !P0 ;  /* 0x000000ff0400720c */ /* 0x000fe20004705670 */
[----:B------:R-:W-:Y:S01]  /*51b0*/  IMAD.MOV.U32 R12, RZ, RZ, RZ ;  /* 0x000000ffff0c7224 */ /* 0x000fe200078e00ff */
[----:B------:R-:W-:Y:S01]  /*51c0*/  LOP3.LUT R11, R18, 0x2, RZ, 0xfc, !PT ;  /* 0x00000002120b7812 */ /* 0x000fe200078efcff */
[----:B------:R-:W-:Y:S01]  /*51d0*/  ULDC UR4, c[0x0][0x600] ;  /* 0x0001800000047ab9 */ /* 0x000fe20000000800 */
[----:B------:R-:W-:Y:S01]  /*51e0*/  UMOV UR7, 0x1 ;  /* 0x0000000100077882 */ /* 0x000fe20000000000 */
[----:B------:R-:W-:-:S02]  /*51f0*/  UIADD3 UR4, UR4, -0x1, URZ ;  /* 0xffffffff04047890 */ /* 0x000fc4000fffe03f */
[----:B------:R-:W-:Y:S02]  /*5200*/  USHF.L.U32 UR5, UR7, UR5, URZ ;  /* 0x0000000507057299 */ /* 0x000fe4000800063f */
[----:B------:R-:W-:Y:S01]  /*5210*/  ULOP3.LUT UR13, URZ, UR6, URZ, 0x33, !UPT ;  /* 0x000000063f0d7292 */ /* 0x000fe2000f8e333f */
[----:B------:R-:W-:Y:S01]  /*5220*/  ULDC.64 UR22, c[0x0][0x198] ;  /* 0x0000660000167ab9 */ /* 0x000fe20000000a00 */
[----:B0-----:R-:W-:-:S05]  /*5230*/  VIADD R0, R0, 0x7f ;  /* 0x0000007f00007836 */ /* 0x001fca0000000000 */
[----:B------:R-:W-:-:S04]  /*5240*/  SHF.R.S32.HI R3, RZ, 0x1f, R0 ;  /* 0x0000001fff037819 */ /* 0x000fc80000011400 */
[----:B------:R-:W-:Y:S01]  /*5250*/  LEA.HI R3, R3, R0, RZ, 0x7 ;  /* 0x0000000003037211 */ /* 0x000fe200078f38ff */
[----:B------:R-:W-:-:S03]  /*5260*/  IMAD.MOV.U32 R0, RZ, RZ, 0x1 ;  /* 0x00000001ff007424 */ /* 0x000fc600078e00ff */
[----:B------:R-:W-:-:S05]  /*5270*/  SHF.R.S32.HI R3, RZ, 0x7, R3 ;  /* 0x00000007ff037819 */ /* 0x000fca0000011403 */
[----:B------:R-:W-:-:S07]  /*5280*/  VIADD R10, R3, 0x1 ;  /* 0x00000001030a7836 */ /* 0x000fce0000000000 */
.L_x_110:
[----:B------:R-:W-:-:S03]  /*5290*/  UMOV UR6, 0xffffffff ;  /* 0xffffffff00067882 */ /* 0x000fc60000000000 */
[----:B------:R-:W-:Y:S05]  /*52a0*/  BRA.DIV UR6, `(.L_x_99) ;  /* 0x0000000e06f07947 */ /* 0x000fea000b800000 */
[----:B------:R-:W-:-:S13]  /*52b0*/  ELECT P6, URZ, PT ;  /* 0x00000000003f782f */ /* 0x000fda00038c0000 */
.L_x_122:
[----:B------:R-:W0:Y:S01]  /*52c0*/  LDC R4, c[0x0][0x28c] ;  /* 0x0000a300ff047b82 */ /* 0x000e220000000800 */
[----:B------:R-:W-:Y:S01]  /*52d0*/  BSSY B1, `(.L_x_100) ;  /* 0x0000043000017945 */ /* 0x000fe20003800000 */
[----:B0-----:R-:W-:-:S13]  /*52e0*/  ISETP.LT.OR P6, PT, R4, 0x1, !P6 ;  /* 0x000000010400780c */ /* 0x001fda00077c1670 */
[----:B------:R-:W-:Y:S05]  /*52f0*/  @P6 BRA `(.L_x_101) ;  /* 0x0000000400006947 */ /* 0x000fea0003800000 */
[----:B------:R-:W-:Y:S02]  /*5300*/  IMAD.SHL.U32 R19, R19, 0x80, RZ ;  /* 0x0000008013137824 */ /* 0x000fe400078e00ff */
[----:B------:R-:W-:Y:S02]  /*5310*/  IMAD.SHL.U32 R20, R20, 0x40, RZ ;  /* 0x0000004014147824 */ /* 0x000fe400078e00ff */
[----:B------:R-:W-:Y:S02]  /*5320*/  IMAD.MOV.U32 R21, RZ, RZ, RZ ;  /* 0x000000ffff157224 */ /* 0x000fe400078e00ff */
[----:B------:R-:W-:Y:S02]  /*5330*/  IMAD.MOV.U32 R4, RZ, RZ, R10 ;  /* 0x000000ffff047224 */ /* 0x000fe400078e000a */
[----:B------:R-:W-:Y:S02]  /*5340*/  IMAD.MOV.U32 R5, RZ, RZ, R0 ;  /* 0x000000ffff057224 */ /* 0x000fe400078e0000 */
[----:B------:R-:W-:-:S07]  /*5350*/  IMAD.MOV.U32 R6, RZ, RZ, R12 ;  /* 0x000000ffff067224 */ /* 0x000fce00078e000c */
.L_x_105:
[----:B------:R-:W0:Y:S01]  /*5360*/  S2R R14, SR_CgaCtaId ;  /* 0x00000000000e7919 */ /* 0x000e220000008800 */
[----:B------:R-:W-:Y:S01]  /*5370*/  MOV R7, 0x400 ;  /* 0x0000040000077802 */ /* 0x000fe20000000f00 */
[----:B------:R-:W1:Y:S03]  /*5380*/  @!P2 LDC R9, c[0x0][0x500] ;  /* 0x00014000ff09ab82 */ /* 0x000e660000000800 */
[----:B0-----:R-:W-:Y:S02]  /*5390*/  LEA R15, R14, R7, 0x18 ;  /* 0x000000070e0f7211 */ /* 0x001fe400078ec0ff */
[----:B------:R-:W-:-:S03]  /*53a0*/  SHF.L.U32 R7, R5, 0x1f, RZ ;  /* 0x0000001f05077819 */ /* 0x000fc600000006ff */
[----:B------:R-:W-:-:S04]  /*53b0*/  IMAD R14, R6, 0x8, R15 ;  /* 0x00000008060e7824 */ /* 0x000fc800078e020f */
[----:B------:R-:W0:Y:S02]  /*53c0*/  SYNCS.PHASECHK.TRANS64.TRYWAIT P1, [R14+URZ+0x28], R7 ;  /* 0x000028070e0075a7 */ /* 0x000e24000802017f */
[----:B01----:R-:W-:Y:S05]  /*53d0*/  @!P1 BRA `(.L_x_102) ;  /* 0x0000000c00c49947 */ /* 0x003fea0003800000 */
.L_x_123:
[----:B0-----:R-:W-:Y:S01]  /*53e0*/  PRMT R7, R11, 0x9910, RZ ;  /* 0x000099100b077816 */ /* 0x001fe200000000ff */
[----:B------:R0:W-:Y:S03]  /*53f0*/  @!P2 SYNCS.ARRIVE.TRANS64 RZ, [R14+URZ], R9 ;  /* 0x000000090effa9a7 */ /* 0x0001e6000800003f */
[----:B------:R-:W-:-:S13]  /*5400*/  ISETP.NE.AND P1, PT, R7, 0x2, PT ;  /* 0x000000020700780c */ /* 0x000fda0003f25270 */
[----:B0-----:R-:W-:Y:S05]  /*5410*/  @P1 BRA `(.L_x_103) ;  /* 0x0000000000041947 */ /* 0x001fea0003800000 */
[----:B------:R-:W-:Y:S01]  /*5420*/  BPT.TRAP 0x1 ;  /* 0x000000040000795c */ /* 0x000fe20000300000 */
.L_x_103:
[----:B------:R-:W-:Y:S05]  /*5430*/  @P0 BRA `(.L_x_104) ;  /* 0x0000000000040947 */ /* 0x000fea0003800000 */
[----:B------:R-:W-:Y:S01]  /*5440*/  BPT.TRAP 0x1 ;  /* 0x000000040000795c */ /* 0x000fe20000300000 */
.L_x_104:
[C-C-:B------:R-:W-:Y:S01]  /*5450*/  IMAD R7, R6.reuse, 0x8000, R15.reuse ;  /* 0x0000800006077824 */ /* 0x140fe200078e020f */
[----:B------:R-:W-:Y:S01]  /*5460*/  R2UR UR34, R21 ;  /* 0x00000000152272ca */ /* 0x000fe200000e0000 */
[----:B------:R-:W-:Y:S01]  /*5470*/  IMAD R15, R6, 0x4000, R15 ;  /* 0x00004000060f7824 */ /* 0x000fe200078e020f */
[----:B------:R-:W-:Y:S01]  /*5480*/  R2UR UR33, R14 ;  /* 0x000000000e2172ca */ /* 0x000fe200000e0000 */
[----:B------:R-:W-:Y:S01]  /*5490*/  VIADD R4, R4, 0xffffffff ;  /* 0xffffffff04047836 */ /* 0x000fe20000000000 */
[----:B------:R-:W-:Y:S01]  /*54a0*/  R2UR UR24, R7 ;  /* 0x00000000071872ca */ /* 0x000fe200000e0000 */
[----:B------:R-:W-:Y:S01]  /*54b0*/  UIADD3 UR6, UP0, UR22, 0xf0, URZ ;  /* 0x000000f016067890 */ /* 0x000fe2000ff1e03f */
[----:B------:R-:W-:Y:S01]  /*54c0*/  R2UR UR8, R15 ;  /* 0x000000000f0872ca */ /* 0x000fe200000e0000 */
[----:B------:R-:W-:Y:S01]  /*54d0*/  UIADD3 UR30, UP1, UR22, 0x1f0, URZ ;  /* 0x000001f0161e7890 */ /* 0x000fe2000ff3e03f */
[----:B------:R-:W-:Y:S01]  /*54e0*/  R2UR UR36, R8 ;  /* 0x00000000082472ca */ /* 0x000fe200000e0000 */
[----:B------:R-:W-:Y:S01]  /*54f0*/  UIADD3.X UR7, URZ, UR23, URZ, UP0, !UPT ;  /* 0x000000173f077290 */ /* 0x000fe200087fe43f */
[----:B------:R-:W-:Y:S01]  /*5500*/  R2UR UR35, R19 ;  /* 0x00000000132372ca */ /* 0x000fe200000e0000 */
[----:B------:R-:W-:Y:S01]  /*5510*/  UIADD3.X UR31, URZ, UR23, URZ, UP1, !UPT ;  /* 0x000000173f1f7290 */ /* 0x000fe20008ffe43f */
[----:B------:R-:W-:Y:S01]  /*5520*/  R2UR UR19, R20 ;  /* 0x00000000141372ca */ /* 0x000fe200000e0000 */
[----:B------:R-:W-:Y:S01]  /*5530*/  UIADD3 UR26, UR34, 0x40, URZ ;  /* 0x00000040221a7890 */ /* 0x000fe2000fffe03f */
[----:B------:R-:W-:Y:S01]  /*5540*/  ISETP.GT.AND P3, PT, R4, 0x1, PT ;  /* 0x000000010400780c */ /* 0x000fe20003f64270 */
[----:B------:R-:W-:Y:S01]  /*5550*/  VIADD R6, R6, 0x1 ;  /* 0x0000000106067836 */ /* 0x000fe20000000000 */
[----:B------:R-:W-:Y:S01]  /*5560*/  UMOV UR14, 0x0 ;  /* 0x00000000000e7882 */ /* 0x000fe20000000000 */
[----:B------:R-:W-:Y:S01]  /*5570*/  UIADD3 UR32, UR24, 0x100, URZ ;  /* 0x0000010018207890 */ /* 0x000fe2000fffe03f */
[----:B------:R-:W-:Y:S01]  /*5580*/  VIADD R21, R21, 0x80 ;  /* 0x0000008015157836 */ /* 0x000fe20000000000 */
[----:B------:R-:W-:Y:S01]  /*5590*/  UIADD3 UR24, UR24, 0x4100, URZ ;  /* 0x0000410018187890 */ /* 0x000fe2000fffe03f */
[----:B------:R-:W-:Y:S01]  /*55a0*/  ISETP.NE.AND P1, PT, R6, 0x5, PT ;  /* 0x000000050600780c */ /* 0x000fe20003f25270 */
[----:B------:R-:W-:-:S02]  /*55b0*/  UIADD3 UR16, UR8, 0x28100, URZ ;  /* 0x0002810008107890 */ /* 0x000fc4000fffe03f */
[----:B------:R-:W-:Y:S01]  /*55c0*/  UIADD3 UR8, UR8, 0x2a100, URZ ;  /* 0x0002a10008087890 */ /* 0x000fe2000fffe03f */
[----:B------:R-:W-:Y:S01]  /*55d0*/  SEL R14, RZ, 0x1, P1 ;  /* 0x00000001ff0e7807 */ /* 0x000fe20000800000 */
[----:B------:R-:W-:Y:S01]  /*55e0*/  UMOV UR15, 0x10000000 ;  /* 0x10000000000f7882 */ /* 0x000fe20000000000 */
[----:B------:R-:W-:Y:S01]  /*55f0*/  UMOV UR25, UR33 ;  /* 0x0000002100197c82 */ /* 0x000fe20008000000 */
[----:B------:R-:W-:Y:S01]  /*5600*/  UMOV UR28, UR36 ;  /* 0x00000024001c7c82 */ /* 0x000fe20008000000 */
[----:B------:R-:W-:Y:S01]  /*5610*/  UMOV UR27, UR35 ;  /* 0x00000023001b7c82 */ /* 0x000fe20008000000 */
[----:B------:R-:W-:Y:S01]  /*5620*/  UMOV UR17, UR33 ;  /* 0x0000002100117c82 */ /* 0x000fe20008000000 */
[----:B------:R-:W-:Y:S01]  /*5630*/  UMOV UR18, UR34 ;  /* 0x0000002200127c82 */ /* 0x000fe20008000000 */
[----:B------:R-:W-:Y:S01]  /*5640*/  UMOV UR20, UR36 ;  /* 0x0000002400147c82 */ /* 0x000fe20008000000 */
[----:B------:R0:W-:Y:S01]  /*5650*/  UTMALDG.3D [UR32], [UR6], desc[UR14] ;  /* 0x00000e20060075b4 */ /* 0x0001e20008011000 */
[----:B------:R-:W-:Y:S01]  /*5660*/  UMOV UR9, UR33 ;  /* 0x0000002100097c82 */ /* 0x000fe20008000000 */
[----:B------:R-:W-:Y:S01]  /*5670*/  UMOV UR11, UR19 ;  /* 0x00000013000b7c82 */ /* 0x000fe20008000000 */
[----:B------:R-:W-:Y:S01]  /*5680*/  UMOV UR12, UR36 ;  /* 0x00000024000c7c82 */ /* 0x000fe20008000000 */
[----:B------:R-:W-:Y:S01]  /*5690*/  UMOV UR10, UR26 ;  /* 0x0000001a000a7c82 */ /* 0x000fe20008000000 */
[----:B------:R-:W-:-:S02]  /*56a0*/  LOP3.LUT R5, R5, R14, RZ, 0x3c, !PT ;  /* 0x0000000e05057212 */ /* 0x000fc400078e3cff */
[----:B------:R-:W-:Y:S01]  /*56b0*/  SEL R6, R6, RZ, P1 ;  /* 0x000000ff06067207 */ /* 0x000fe20000800000 */
[----:B------:R0:W-:Y:S01]  /*56c0*/  UTMALDG.3D [UR24], [UR6], desc[UR14] ;  /* 0x00000e18060075b4 */ /* 0x0001e20008011000 */
[----:B------:R0:W-:Y:S01]  /*56d0*/  UTMALDG.3D [UR16], [UR30], desc[UR14] ;  /* 0x00000e101e0075b4 */ /* 0x0001e20008011000 */
[----:B------:R0:W-:Y:S02]  /*56e0*/  UTMALDG.3D [UR8], [UR30], desc[UR14] ;  /* 0x00000e081e0075b4 */ /* 0x0001e40008011000 */
[----:B0-----:R-:W-:Y:S05]  /*56f0*/  @P3 BRA `(.L_x_105) ;  /* 0xfffffffc00183947 */ /* 0x001fea000383ffff */
.L_x_101:
[----:B------:R-:W-:Y:S05]  /*5700*/  BSYNC B1 ;  /* 0x0000000000017941 */ /* 0x000fea0003800000 */
.L_x_100:
[----:B------:R-:W-:Y:S01]  /*5710*/  LOP3.LUT P3, RZ, R13, 0xff, RZ, 0xc0, !PT ;  /* 0x000000ff0dff7812 */ /* 0x000fe2000786c0ff */
[----:B------:R-:W-:Y:S01]  /*5720*/  IMAD.IADD R12, R3, 0x1, R12 ;  /* 0x00000001030c7824 */ /* 0x000fe200078e020c */
[----:B------:R-:W-:Y:S01]  /*5730*/  IADD3 R16, P4, R16, UR38, RZ ;  /* 0x0000002610107c10 */ /* 0x000fe2000ff9e0ff */
[----:B------:R-:W-:Y:S01]  /*5740*/  ULDC.64 UR6, c[0x0][0x650] ;  /* 0x0001940000067ab9 */ /* 0x000fe20000000a00 */
[----:B------:R-:W-:Y:S01]  /*5750*/  BSSY B1, `(.L_x_106) ;  /* 0x000006a000017945 */ /* 0x000fe20003800000 */
[----:B------:R-:W-:Y:S01]  /*5760*/  IMAD.MOV.U32 R19, RZ, RZ, -0x1 ;  /* 0xffffffffff137424 */ /* 0x000fe200078e00ff */
[----:B------:R-:W-:Y:S01]  /*5770*/  ISETP.GT.U32.AND P1, PT, R12, 0x4, PT ;  /* 0x000000040c00780c */ /* 0x000fe20003f24070 */
[----:B------:R-:W-:Y:S01]  /*5780*/  IMAD.MOV.U32 R20, RZ, RZ, -0x1 ;  /* 0xffffffffff147424 */ /* 0x000fe200078e00ff */
[----:B------:R-:W-:Y:S01]  /*5790*/  IADD3.X R17, R17, UR41, RZ, P4, !PT ;  /* 0x0000002911117c10 */ /* 0x000fe2000a7fe4ff */
[----:B------:R-:W-:Y:S01]  /*57a0*/  IMAD.MOV.U32 R8, RZ, RZ, -0x1 ;  /* 0xffffffffff087424 */ /* 0x000fe200078e00ff */
[----:B------:R-:W-:-:S02]  /*57b0*/  ISETP.LT.U32.AND P1, PT, R3, 0x5, P1 ;  /* 0x000000050300780c */ /* 0x000fc40000f21070 */
[----:B------:R-:W-:Y:S01]  /*57c0*/  PRMT R13, RZ, 0x7610, R13 ;  /* 0x00007610ff0d7816 */ /* 0x000fe2000000000d */
[----:B------:R-:W0:Y:S01]  /*57d0*/  @P3 S2R R5, SR_CgaCtaId ;  /* 0x0000000000053919 */ /* 0x000e220000008800 */
[----:B------:R-:W-:-:S04]  /*57e0*/  @P3 MOV R4, 0x400 ;  /* 0x0000040000043802 */ /* 0x000fc80000000f00 */
[----:B0-----:R-:W-:Y:S01]  /*57f0*/  @P3 LEA R6, R5, R4, 0x18 ;  /* 0x0000000405063211 */ /* 0x001fe200078ec0ff */
[----:B------:R-:W-:-:S03]  /*5800*/  IMAD.WIDE.U32 R4, R12, -0x33333333, RZ ;  /* 0xcccccccd0c047825 */ /* 0x000fc600078e00ff */
[----:B------:R0:W-:Y:S01]  /*5810*/  @P3 SYNCS.ARRIVE.TRANS64.A1T0 RZ, [R6+URZ+0x68], RZ ;  /* 0x000068ff06ff39a7 */ /* 0x0001e2000810003f */
[----:B------:R-:W-:Y:S02]  /*5820*/  ISETP.GE.U32.AND P3, PT, R3, 0x5, PT ;  /* 0x000000050300780c */ /* 0x000fe40003f66070 */
[----:B------:R-:W-:Y:S02]  /*5830*/  SHF.R.U32.HI R7, RZ, 0x2, R5 ;  /* 0x00000002ff077819 */ /* 0x000fe40000011605 */
[----:B------:R-:W-:Y:S02]  /*5840*/  SEL R5, RZ, 0x1, !P1 ;  /* 0x00000001ff057807 */ /* 0x000fe40004800000 */
[----:B------:R-:W-:Y:S01]  /*5850*/  ISETP.GE.U32.AND P1, PT, R16, UR6, PT ;  /* 0x0000000610007c0c */ /* 0x000fe2000bf26070 */
[----:B------:R-:W-:Y:S01]  /*5860*/  IMAD R12, R7, -0x5, R12 ;  /* 0xfffffffb070c7824 */ /* 0x000fe200078e020c */
[----:B------:R-:W-:Y:S02]  /*5870*/  LOP3.LUT R0, R0, R5, RZ, 0x3c, !PT ;  /* 0x0000000500007212 */ /* 0x000fe400078e3cff */
[----:B------:R-:W-:-:S02]  /*5880*/  ISETP.GE.U32.AND.EX P1, PT, R17, UR7, PT, P1 ;  /* 0x0000000711007c0c */ /* 0x000fc4000bf26110 */
[----:B------:R-:W-:Y:S02]  /*5890*/  PRMT R4, RZ, 0x7610, R4 ;  /* 0x00007610ff047816 */ /* 0x000fe40000000004 */
[----:B------:R-:W-:-:S09]  /*58a0*/  @P3 LOP3.LUT R0, R0, 0x1, R7, 0x78, !PT ;  /* 0x0000000100003812 */ /* 0x000fd200078e7807 */
[----:B0-----:R-:W-:Y:S05]  /*58b0*/  @P1 BRA `(.L_x_107) ;  /* 0x00000004004c1947 */ /* 0x001fea0003800000 */
[----:B------:R-:W-:Y:S01]  /*58c0*/  ULDC.64 UR6, c[0x0][0x628] ;  /* 0x00018a0000067ab9 */ /* 0x000fe20000000a00 */
[----:B------:R-:W0:Y:S01]  /*58d0*/  S2R R15, SR_CTAID.X ;  /* 0x00000000000f7919 */ /* 0x000e220000002500 */
[----:B------:R-:W-:Y:S01]  /*58e0*/  ISETP.NE.U32.AND P1, PT, RZ, UR6, PT ;  /* 0x00000006ff007c0c */ /* 0x000fe2000bf25070 */
[----:B------:R-:W-:Y:S01]  /*58f0*/  ULDC UR9, c[0x0][0x630] ;  /* 0x00018c0000097ab9 */ /* 0x000fe20000000800 */
[----:B------:R-:W-:Y:S01]  /*5900*/  IMAD.MOV.U32 R4, RZ, RZ, R16 ;  /* 0x000000ffff047224 */ /* 0x000fe200078e0010 */
[----:B------:R-:W1:Y:S01]  /*5910*/  S2R R14, SR_CTAID.Y ;  /* 0x00000000000e7919 */ /* 0x000e620000002600 */
[----:B------:R-:W-:Y:S01]  /*5920*/  ISETP.NE.AND.EX P1, PT, RZ, UR7, PT, P1 ;  /* 0x00000007ff007c0c */ /* 0x000fe2000bf25310 */
[----:B------:R-:W-:-:S12]  /*5930*/  IMAD.MOV.U32 R5, RZ, RZ, R17 ;  /* 0x000000ffff057224 */ /* 0x000fd800078e0011 */
[----:B------:R-:W-:Y:S05]  /*5940*/  @!P1 BRA `(.L_x_108) ;  /* 0x0000000000289947 */ /* 0x000fea0003800000 */
[----:B------:R-:W-:Y:S02]  /*5950*/  ULDC UR8, c[0x0][0x634] ;  /* 0x00018d0000087ab9 */ /* 0x000fe40000000800 */
[----:B------:R-:W-:-:S05]  /*5960*/  IADD3 R9, P1, R16, UR8, RZ ;  /* 0x0000000810097c10 */ /* 0x000fca000ff3e0ff */
[----:B------:R-:W-:-:S04]  /*5970*/  IMAD.X R19, RZ, RZ, R17, P1 ;  /* 0x000000ffff137224 */ /* 0x000fc800008e0611 */
[----:B------:R-:W-:-:S04]  /*5980*/  IMAD.WIDE.U32 R6, R19, UR6, RZ ;  /* 0x0000000613067c25 */ /* 0x000fc8000f8e00ff */
[----:B------:R-:W-:-:S04]  /*5990*/  IMAD.WIDE.U32 R6, P1, R9, UR7, R6 ;  /* 0x0000000709067c25 */ /* 0x000fc8000f820006 */
[----:B------:R-:W-:-:S04]  /*59a0*/  IMAD.WIDE.U32 R8, R9, UR6, RZ ;  /* 0x0000000609087c25 */ /* 0x000fc8000f8e00ff */
[----:B------:R-:W-:Y:S01]  /*59b0*/  IMAD.X R5, RZ, RZ, RZ, P1 ;  /* 0x000000ffff057224 */ /* 0x000fe200008e06ff */
[----:B------:R-:W-:Y:S01]  /*59c0*/  IADD3 RZ, P1, R9, R6, RZ ;  /* 0x0000000609ff7210 */ /* 0x000fe20007f3e0ff */
[----:B------:R-:W-:-:S04]  /*59d0*/  IMAD.MOV.U32 R4, RZ, RZ, R7 ;  /* 0x000000ffff047224 */ /* 0x000fc800078e0007 */
[----:B------:R-:W-:-:S08]  /*59e0*/  IMAD.WIDE.U32.X R4, R19, UR7, R4, P1 ;  /* 0x0000000713047c25 */ /* 0x000fd000088e0404 */
.L_x_108:
[--C-:B------:R-:W-:Y:S01]  /*59f0*/  SHF.R.U64 R8, R4, UR9, R5.reuse ;  /* 0x0000000904087c19 */ /* 0x100fe20008001205 */
[----:B------:R-:W-:Y:S01]  /*5a00*/  ULDC.64 UR6, c[0x0][0x620] ;  /* 0x0001880000067ab9 */ /* 0x000fe20000000a00 */
[----:B------:R-:W-:Y:S01]  /*5a10*/  SHF.R.U32.HI R4, RZ, UR9, R5 ;  /* 0x00000009ff047c19 */ /* 0x000fe20008011605 */
[----:B------:R-:W2:Y:S01]  /*5a20*/  LDC R24, c[0x0][0x144] ;  /* 0x00005100ff187b82 */ /* 0x000ea20000000800 */
[----:B------:R-:W-:Y:S01]  /*5a30*/  IADD3 R7, P1, RZ, -R8, RZ ;  /* 0x80000008ff077210 */ /* 0x000fe20007f3e0ff */
[----:B------:R-:W-:Y:S01]  /*5a40*/  ULDC.64 UR10, c[0x0][0x640] ;  /* 0x00019000000a7ab9 */ /* 0x000fe20000000a00 */
[----:B0-----:R-:W-:Y:S01]  /*5a50*/  I2FP.F32.U32 R9, R15 ;  /* 0x0000000f00097245 */ /* 0x001fe20000201000 */
[----:B------:R-:W-:Y:S02]  /*5a60*/  ULDC UR8, c[0x0][0x608] ;  /* 0x0001820000087ab9 */ /* 0x000fe40000000800 */
[----:B------:R-:W-:Y:S01]  /*5a70*/  IMAD.X R4, RZ, RZ, ~R4, P1 ;  /* 0x000000ffff047224 */ /* 0x000fe200008e0e04 */
[----:B------:R-:W-:Y:S01]  /*5a80*/  ISETP.NE.U32.AND P1, PT, RZ, UR10, PT ;  /* 0x0000000aff007c0c */ /* 0x000fe2000bf25070 */
[----:B------:R-:W0:Y:S02]  /*5a90*/  LDC R21, c[0x0][0x148] ;  /* 0x00005200ff157b82 */ /* 0x000e240000000800 */
[----:B------:R-:W-:Y:S01]  /*5aa0*/  IMAD R6, R4, UR6, RZ ;  /* 0x0000000604067c24 */ /* 0x000fe2000f8e02ff */
[----:B------:R-:W-:Y:S01]  /*5ab0*/  ISETP.NE.AND.EX P1, PT, RZ, UR11, PT, P1 ;  /* 0x0000000bff007c0c */ /* 0x000fe2000bf25310 */
[----:B------:R-:W-:Y:S01]  /*5ac0*/  IMAD.WIDE.U32 R4, R7, UR6, R16 ;  /* 0x0000000607047c25 */ /* 0x000fe2000f8e0010 */
[----:B------:R-:W-:-:S03]  /*5ad0*/  ULDC UR6, c[0x0][0x150] ;  /* 0x0000540000067ab9 */ /* 0x000fc60000000800 */
[----:B------:R-:W-:Y:S02]  /*5ae0*/  IMAD R7, R7, UR7, R6 ;  /* 0x0000000707077c24 */ /* 0x000fe4000f8e0206 */
[----:B------:R-:W-:Y:S01]  /*5af0*/  FMUL R6, R9, UR6 ;  /* 0x0000000609067c20 */ /* 0x000fe20008400000 */
[----:B------:R-:W-:Y:S01]  /*5b00*/  ULDC UR6, c[0x0][0x618] ;  /* 0x0001860000067ab9 */ /* 0x000fe20000000800 */
[----:B------:R-:W-:Y:S01]  /*5b10*/  ULDC UR7, c[0x0][0x154] ;  /* 0x0000550000077ab9 */ /* 0x000fe20000000800 */
[----:B------:R-:W-:-:S03]  /*5b20*/  IMAD.IADD R5, R5, 0x1, R7 ;  /* 0x0000000105057824 */ /* 0x000fc600078e0207 */
[----:B------:R-:W3:Y:S02]  /*5b30*/  F2I.U32.TRUNC.NTZ R6, R6 ;  /* 0x0000000600067305 */ /* 0x000ee4000020f000 */
[----:B------:R-:W-:Y:S02]  /*5b40*/  SHF.R.U64 R9, R4, UR6, R5 ;  /* 0x0000000604097c19 */ /* 0x000fe40008001205 */
[----:B-1----:R-:W-:-:S05]  /*5b50*/  I2FP.F32.U32 R4, R14 ;  /* 0x0000000e00047245 */ /* 0x002fca0000201000 */
[----:B------:R-:W-:Y:S01]  /*5b60*/  FMUL R22, R4, UR7 ;  /* 0x0000000704167c20 */ /* 0x000fe20008400000 */
[----:B------:R-:W-:Y:S01]  /*5b70*/  SHF.R.U32.HI R4, RZ, UR6, R5 ;  /* 0x00000006ff047c19 */ /* 0x000fe20008011605 */
[----:B------:R-:W-:-:S03]  /*5b80*/  ULDC UR6, c[0x0][0x658] ;  /* 0x0001960000067ab9 */ /* 0x000fc60000000800 */
[--C-:B------:R-:W-:Y:S01]  /*5b90*/  SHF.R.U64 R20, R9, UR8, R4.reuse ;  /* 0x0000000809147c19 */ /* 0x100fe20008001204 */
[----:B------:R-:W1:Y:S01]  /*5ba0*/  F2I.U32.TRUNC.NTZ R22, R22 ;  /* 0x0000001600167305 */ /* 0x000e62000020f000 */
[----:B------:R-:W-:Y:S01]  /*5bb0*/  SHF.R.U32.HI R5, RZ, UR8, R4 ;  /* 0x00000008ff057c19 */ /* 0x000fe20008011604 */
[----:B---3--:R-:W-:-:S03]  /*5bc0*/  IMAD.MOV R6, RZ, RZ, -R6 ;  /* 0x000000ffff067224 */ /* 0x008fc600078e0a06 */
[----:B------:R-:W-:Y:S01]  /*5bd0*/  SHF.R.U64 R19, R20, UR6, R5 ;  /* 0x0000000614137c19 */ /* 0x000fe20008001205 */
[----:B--2---:R-:W-:Y:S01]  /*5be0*/  IMAD R15, R24, R6, R15 ;  /* 0x00000006180f7224 */ /* 0x004fe200078e020f */
[----:B------:R-:W-:-:S03]  /*5bf0*/  SHF.R.U32.HI R23, RZ, UR6, R5 ;  /* 0x00000006ff177c19 */ /* 0x000fc60008011605 */
[----:B------:R-:W-:Y:S02]  /*5c00*/  IMAD.MOV.U32 R4, RZ, RZ, R19 ;  /* 0x000000ffff047224 */ /* 0x000fe400078e0013 */
[----:B------:R-:W-:Y:S01]  /*5c10*/  IMAD.MOV.U32 R5, RZ, RZ, R23 ;  /* 0x000000ffff057224 */ /* 0x000fe200078e0017 */
[----:B-1----:R-:W-:Y:S06]  /*5c20*/  @!P1 BRA `(.L_x_109) ;  /* 0x0000000000289947 */ /* 0x002fec0003800000 */
[----:B------:R-:W-:Y:S02]  /*5c30*/  ULDC UR6, c[0x0][0x64c] ;  /* 0x0001930000067ab9 */ /* 0x000fe40000000800 */
[----:B------:R-:W-:-:S05]  /*5c40*/  IADD3 R5, P1, R19, UR6, RZ ;  /* 0x0000000613057c10 */ /* 0x000fca000ff3e0ff */
[----:B------:R-:W-:-:S04]  /*5c50*/  IMAD.X R23, RZ, RZ, R23, P1 ;  /* 0x000000ffff177224 */ /* 0x000fc800008e0617 */
[----:B------:R-:W-:-:S04]  /*5c60*/  IMAD.WIDE.U32 R6, R23, UR10, RZ ;  /* 0x0000000a17067c25 */ /* 0x000fc8000f8e00ff */
[----:B------:R-:W-:-:S04]  /*5c70*/  IMAD.WIDE.U32 R6, P1, R5, UR11, R6 ;  /* 0x0000000b05067c25 */ /* 0x000fc8000f820006 */
[----:B------:R-:W-:-:S04]  /*5c80*/  IMAD.WIDE.U32 R4, R5, UR10, RZ ;  /* 0x0000000a05047c25 */ /* 0x000fc8000f8e00ff */
[----:B------:R-:W-:Y:S01]  /*5c90*/  IMAD.MOV.U32 R4, RZ, RZ, R7 ;  /* 0x000000ffff047224 */ /* 0x000fe200078e0007 */
[----:B------:R-:W-:Y:S01]  /*5ca0*/  IADD3 RZ, P3, R5, R6, RZ ;  /* 0x0000000605ff7210 */ /* 0x000fe20007f7e0ff */
[----:B------:R-:W-:-:S04]  /*5cb0*/  IMAD.X R5, RZ, RZ, RZ, P1 ;  /* 0x000000ffff057224 */ /* 0x000fc800008e06ff */
[----:B------:R-:W-:-:S08]  /*5cc0*/  IMAD.WIDE.U32.X R4, R23, UR11, R4, P3 ;  /* 0x0000000b17047c25 */ /* 0x000fd000098e0404 */
.L_x_109:
[----:B------:R-:W-:Y:S01]  /*5cd0*/  ISETP.NE.AND P1, PT, R2, 0x1, PT ;  /* 0x000000010200780c */ /* 0x000fe20003f25270 */
[----:B------:R-:W-:Y:S01]  /*5ce0*/  ULDC UR6, c[0x0][0x648] ;  /* 0x0001920000067ab9 */ /* 0x000fe20000000800 */
[----:B------:R-:W-:Y:S01]  /*5cf0*/  LOP3.LUT R20, R20, UR13, RZ, 0xc0, !PT ;  /* 0x0000000d14147c12 */ /* 0x000fe2000f8ec0ff */
[----:B------:R-:W-:Y:S01]  /*5d00*/  IMAD.MOV R22, RZ, RZ, -R22 ;  /* 0x000000ffff167224 */ /* 0x000fe200078e0a16 */
[----:B------:R-:W-:Y:S01]  /*5d10*/  SHF.R.U64 R5, R4, UR6, R5 ;  /* 0x0000000604057c19 */ /* 0x000fe20008001205 */
[----:B------:R-:W-:Y:S01]  /*5d20*/  ULDC UR6, c[0x0][0x638] ;  /* 0x00018e0000067ab9 */ /* 0x000fe20000000800 */
[----:B------:R-:W-:Y:S01]  /*5d30*/  LOP3.LUT R6, R9, UR4, RZ, 0xc0, !PT ;  /* 0x0000000409067c12 */ /* 0x000fe2000f8ec0ff */
[----:B------:R-:W-:Y:S02]  /*5d40*/  ULDC UR7, c[0x0][0x610] ;  /* 0x0001840000077ab9 */ /* 0x000fe40000000800 */
[----:B------:R-:W-:Y:S02]  /*5d50*/  IMAD.MOV R4, RZ, RZ, -R5 ;  /* 0x000000ffff047224 */ /* 0x000fe400078e0a05 */
[----:B------:R-:W-:-:S02]  /*5d60*/  IMAD R20, R5, UR5, R20 ;  /* 0x0000000505147c24 */ /* 0x000fc4000f8e0214 */
[----:B0-----:R-:W-:Y:S02]  /*5d70*/  @P1 IMAD R15, R21, R22, R14 ;  /* 0x00000016150f1224 */ /* 0x001fe400078e020e */
[----:B------:R-:W-:Y:S01]  /*5d80*/  IMAD R19, R4, UR6, R19 ;  /* 0x0000000604137c24 */ /* 0x000fe2000f8e0213 */
[----:B------:R-:W-:Y:S01]  /*5d90*/  ULDC UR6, c[0x0][0x600] ;  /* 0x0001800000067ab9 */ /* 0x000fe20000000800 */
[----:B------:R-:W-:Y:S02]  /*5da0*/  IMAD R15, R20, UR7, R15 ;  /* 0x00000007140f7c24 */ /* 0x000fe4000f8e020f */
[----:B------:R-:W-:Y:S02]  /*5db0*/  IMAD R6, R19, UR6, R6 ;  /* 0x0000000613067c24 */ /* 0x000fe4000f8e0206 */
[----:B------:R-:W-:-:S03]  /*5dc0*/  IMAD.MOV.U32 R4, RZ, RZ, 0x1 ;  /* 0x00000001ff047424 */ /* 0x000fc600078e00ff */
[----:B------:R-:W-:Y:S02]  /*5dd0*/  SEL R20, R6, R15, !P1 ;  /* 0x0000000f06147207 */ /* 0x000fe40004800000 */
[----:B------:R-:W-:-:S07]  /*5de0*/  SEL R19, R15, R6, !P1 ;  /* 0x000000060f137207 */ /* 0x000fce0004800000 */
.L_x_107:
[----:B------:R-:W-:Y:S05]  /*5df0*/  BSYNC B1 ;  /* 0x0000000000017941 */ /* 0x000fea0003800000 */
.L_x_106:
[----:B------:R-:W-:-:S13]  /*5e00*/  LOP3.LUT P1, RZ, R4, 0xff, RZ, 0xc0, !PT ;  /* 0x000000ff04ff7812 */ /* 0x000fda000782c0ff */
[----:B------:R-:W-:Y:S05]  /*5e10*/  @P1 BRA `(.L_x_110) ;  /* 0xfffffff4001c1947 */ /* 0x000fea000383ffff */
[----:B------:R-:W-:Y:S05]  /*5e20*/  BSYNC B0 ;  /* 0x0000000000007941 */ /* 0x000fea0003800000 */
.L_x_98:
[----:B------:R-:W-:-:S03]  /*5e30*/  UMOV UR6, 0xffffffff ;  /* 0xffffffff00067882 */ /* 0x000fc60000000000 */
[----:B------:R-:W-:Y:S05]  /*5e40*/  BRA.DIV UR6, `(.L_x_111) ;  /* 0x00000006063c7947 */ /* 0x000fea000b800000 */
[----:B------:R-:W-:-:S13]  /*5e50*/  ELECT P6, URZ, PT ;  /* 0x00000000003f782f */ /* 0x000fda00038c0000 */
.L_x_126:
[----:B------:R-:W-:Y:S04]  /*5e60*/  BSSY B0, `(.L_x_112) ;  /* 0x0000034000007945 */ /* 0x000fe80003800000 */
[----:B------:R-:W-:Y:S05]  /*5e70*/  @!P6 BRA `(.L_x_113) ;  /* 0x0000000000c8e947 */ /* 0x000fea0003800000 */
[----:B------:R-:W-:-:S04]  /*5e80*/  LOP3.LUT R18, R18, 0x2, RZ, 0xfc, !PT ;  /* 0x0000000212127812 */ /* 0x000fc800078efcff */
[----:B------:R-:W-:-:S13]  /*5e90*/  ISETP.NE.AND P0, PT, R18, 0x3, PT ;  /* 0x000000031200780c */ /* 0x000fda0003f05270 */
[----:B------:R-:W-:Y:S05]  /*5ea0*/  @!P0 BRA `(.L_x_114) ;  /* 0x0000000000048947 */ /* 0x000fea0003800000 */
[----:B------:R-:W-:Y:S01]  /*5eb0*/  BPT.TRAP 0x1 ;  /* 0x000000040000795c */ /* 0x000fe20000300000 */
.L_x_114:
[----:B------:R-:W0:Y:S01]  /*5ec0*/  S2R R3, SR_CgaCtaId ;  /* 0x0000000000037919 */ /* 0x000e220000008800 */
[----:B------:R-:W-:-:S04]  /*5ed0*/  MOV R2, 0x400 ;  /* 0x0000040000027802 */ /* 0x000fc80000000f00 */
[----:B0-----:R-:W-:Y:S02]  /*5ee0*/  LEA R3, R3, R2, 0x18 ;  /* 0x0000000203037211 */ /* 0x001fe400078ec0ff */
[----:B------:R-:W-:-:S03]  /*5ef0*/  SHF.L.U32 R2, R0, 0x1f, RZ ;  /* 0x0000001f00027819 */ /* 0x000fc600000006ff */
[----:B------:R-:W-:-:S04]  /*5f00*/  VIADD R3, R3, 0x28 ;  /* 0x0000002803037836 */ /* 0x000fc80000000000 */
[C---:B------:R-:W-:Y:S02]  /*5f10*/  IMAD R7, R12.reuse, 0x8, R3 ;  /* 0x000000080c077824 */ /* 0x040fe400078e0203 */
[----:B------:R-:W-:Y:S02]  /*5f20*/  VIADD R12, R12, 0x1 ;  /* 0x000000010c0c7836 */ /* 0x000fe40000000000 */
[----:B------:R-:W0:Y:S03]  /*5f30*/  SYNCS.PHASECHK.TRANS64.TRYWAIT P0, [R7+URZ], R2 ;  /* 0x00000002070075a7 */ /* 0x000e26000800017f */
[----:B------:R-:W-:-:S04]  /*5f40*/  ISETP.NE.AND P1, PT, R12, 0x5, PT ;  /* 0x000000050c00780c */ /* 0x000fc80003f25270 */
[----:B------:R-:W-:Y:S02]  /*5f50*/  SEL R5, RZ, 0x1, P1 ;  /* 0x00000001ff057807 */ /* 0x000fe40000800000 */
[----:B------:R-:W-:Y:S02]  /*5f60*/  SEL R12, R12, RZ, P1 ;  /* 0x000000ff0c0c7207 */ /* 0x000fe40000800000 */
[----:B------:R-:W-:-:S03]  /*5f70*/  LOP3.LUT R5, R0, R5, RZ, 0x3c, !PT ;  /* 0x0000000500057212 */ /* 0x000fc600078e3cff */
[----:B------:R-:W-:Y:S01]  /*5f80*/  IMAD R9, R12, 0x8, R3 ;  /* 0x000000080c097824 */ /* 0x000fe200078e0203 */
[----:B------:R-:W-:Y:S01]  /*5f90*/  SHF.L.U32 R4, R5, 0x1f, RZ ;  /* 0x0000001f05047819 */ /* 0x000fe200000006ff */
[----:B0-----:R-:W-:Y:S06]  /*5fa0*/  @!P0 BRA `(.L_x_115) ;  /* 0x0000000400048947 */ /* 0x001fec0003800000 */
.L_x_127:
[----:B------:R-:W1:Y:S01]  /*5fb0*/  SYNCS.PHASECHK.TRANS64.TRYWAIT P0, [R9+URZ], R4 ;  /* 0x00000004090075a7 */ /* 0x000e62000800017f */
[----:B------:R-:W-:-:S05]  /*5fc0*/  VIADD R0, R12, 0x1 ;  /* 0x000000010c007836 */ /* 0x000fca0000000000 */
[----:B------:R-:W-:-:S04]  /*5fd0*/  ISETP.NE.AND P1, PT, R0, 0x5, PT ;  /* 0x000000050000780c */ /* 0x000fc80003f25270 */
[----:B0-----:R-:W-:Y:S02]  /*5fe0*/  SEL R2, RZ, 0x1, P1 ;  /* 0x00000001ff027807 */ /* 0x001fe40000800000 */
[----:B------:R-:W-:Y:S02]  /*5ff0*/  SEL R0, R0, RZ, P1 ;  /* 0x000000ff00007207 */ /* 0x000fe40000800000 */
[----:B------:R-:W-:-:S03]  /*6000*/  LOP3.LUT R7, R5, R2, RZ, 0x3c, !PT ;  /* 0x0000000205077212 */ /* 0x000fc600078e3cff */
[----:B------:R-:W-:Y:S01]  /*6010*/  IMAD R6, R0, 0x8, R3 ;  /* 0x0000000800067824 */ /* 0x000fe200078e0203 */
[----:B------:R-:W-:Y:S01]  /*6020*/  SHF.L.U32 R5, R7, 0x1f, RZ ;  /* 0x0000001f07057819 */ /* 0x000fe200000006ff */
[----:B-1----:R-:W-:Y:S06]  /*6030*/  @!P0 BRA `(.L_x_116) ;  /* 0x0000000000f48947 */ /* 0x002fec0003800000 */
.L_x_128:
[----:B------:R-:W1:Y:S01]  /*6040*/  SYNCS.PHASECHK.TRANS64.TRYWAIT P0, [R6+URZ], R5 ;  /* 0x00000005060075a7 */ /* 0x000e62000800017f */
[----:B------:R-:W-:-:S05]  /*6050*/  VIADD R0, R0, 0x1 ;  /* 0x0000000100007836 */ /* 0x000fca0000000000 */
[----:B------:R-:W-:-:S04]  /*6060*/  ISETP.NE.AND P1, PT, R0, 0x5, PT ;  /* 0x000000050000780c */ /* 0x000fc80003f25270 */
[----:B------:R-:W-:Y:S02]  /*6070*/  SEL R2, RZ, 0x1, P1 ;  /* 0x00000001ff027807 */ /* 0x000fe40000800000 */
[----:B------:R-:W-:Y:S02]  /*6080*/  SEL R0, R0, RZ, P1 ;  /* 0x000000ff00007207 */ /* 0x000fe40000800000 */
[----:B------:R-:W-:-:S03]  /*6090*/  LOP3.LUT R7, R7, R2, RZ, 0x3c, !PT ;  /* 0x0000000207077212 */ /* 0x000fc600078e3cff */
[----:B0-----:R-:W-:Y:S01]  /*60a0*/  IMAD R9, R0, 0x8, R3 ;  /* 0x0000000800097824 */ /* 0x001fe200078e0203 */
[----:B------:R-:W-:Y:S01]  /*60b0*/  SHF.L.U32 R4, R7, 0x1f, RZ ;  /* 0x0000001f07047819 */ /* 0x000fe200000006ff */
[----:B-1----:R-:W-:Y:S06]  /*60c0*/  @!P0 BRA `(.L_x_117) ;  /* 0x0000000000e48947 */ /* 0x002fec0003800000 */
.L_x_129:
[----:B------:R-:W1:Y:S01]  /*60d0*/  SYNCS.PHASECHK.TRANS64.TRYWAIT P0, [R9+URZ], R4 ;  /* 0x00000004090075a7 */ /* 0x000e62000800017f */
[----:B------:R-:W-:-:S05]  /*60e0*/  VIADD R0, R0, 0x1 ;  /* 0x0000000100007836 */ /* 0x000fca0000000000 */
[----:B------:R-:W-:-:S04]  /*60f0*/  ISETP.NE.AND P1, PT, R0, 0x5, PT ;  /* 0x000000050000780c */ /* 0x000fc80003f25270 */
[----:B------:R-:W-:Y:S02]  /*6100*/  SEL R2, RZ, 0x1, P1 ;  /* 0x00000001ff027807 */ /* 0x000fe40000800000 */
[----:B------:R-:W-:Y:S02]  /*6110*/  SEL R0, R0, RZ, P1 ;  /* 0x000000ff00007207 */ /* 0x000fe40000800000 */
[----:B------:R-:W-:Y:S01]  /*6120*/  LOP3.LUT R2, R7, R2, RZ, 0x3c, !PT ;  /* 0x0000000207027212 */ /* 0x000fe200078e3cff */
[----:B-1----:R-:W-:Y:S06]  /*6130*/  @!P0 BRA `(.L_x_118) ;  /* 0x0000000000dc8947 */ /* 0x002fec0003800000 */
.L_x_130:
[----:B------:R-:W-:Y:S01]  /*6140*/  IMAD R3, R0, 0x8, R3 ;  /* 0x0000000800037824 */ /* 0x000fe200078e0203 */
[----:B------:R-:W-:-:S07]  /*6150*/  SHF.L.U32 R0, R2, 0x1f, RZ ;  /* 0x0000001f02007819 */ /* 0x000fce00000006ff */
.L_x_119:
[----:B--2---:R2:W3:Y:S02]  /*6160*/  SYNCS.PHASECHK.TRANS64.TRYWAIT P0, [R3+URZ], R0 ;  /* 0x00000000030075a7 */ /* 0x0044e4000800017f */
[----:B---3--:R-:W-:Y:S05]  /*6170*/  @!P0 NANOSLEEP.SYNCS 0x989680 ;  /* 0x009896800000895d */ /* 0x008fea0003900000 */
[----:B------:R-:W3:Y:S02]  /*6180*/  @!P0 SYNCS.PHASECHK.TRANS64 P0, [R3+URZ], R0 ;  /* 0x00000000030085a7 */ /* 0x000ee4000800007f */
[----:B---3--:R-:W-:Y:S05]  /*6190*/  @!P0 BRA `(.L_x_119) ;  /* 0xfffffffc00f08947 */ /* 0x008fea000383ffff */
.L_x_113:
[----:B------:R-:W-:Y:S05]  /*61a0*/  BSYNC B0 ;  /* 0x0000000000007941 */ /* 0x000fea0003800000 */
.L_x_112:
[----:B------:R-:W-:Y:S05]  /*61b0*/  EXIT ;  /* 0x000000000000794d */ /* 0x000fea0003800000 */
.L_x_17:
[----:B-1----:R1:W2:Y:S02]  /*61c0*/  SYNCS.PHASECHK.TRANS64.TRYWAIT P1, [R3+URZ], R0 ;  /* 0x00000000030075a7 */ /* 0x0022a4000802017f */
[----:B--2---:R-:W-:Y:S05]  /*61d0*/  @!P1 NANOSLEEP.SYNCS 0x989680 ;  /* 0x009896800000995d */ /* 0x004fea0003900000 */
[----:B------:R-:W2:Y:S02]  /*61e0*/  @!P1 SYNCS.PHASECHK.TRANS64 P1, [R3+URZ], R0 ;  /* 0x00000000030095a7 */ /* 0x000ea4000802007f */
[----:B--2---:R-:W-:Y:S05]  /*61f0*/  @!P1 BRA `(.L_x_17) ;  /* 0xfffffffc00f09947 */ /* 0x004fea000383ffff */
[----:B------:R-:W-:Y:S05]  /*6200*/  BRA `(.L_x_16) ;  /* 0xffffffb000b07947 */ /* 0x000fea000383ffff */
.L_x_22:
[----:B-1----:R-:W-:-:S04]  /*6210*/  IMAD.U32 R4, RZ, RZ, UR8 ;  /* 0x00000008ff047e24 */ /* 0x002fc8000f8e00ff */
[----:B------:R1:W2:Y:S03]  /*6220*/  SYNCS.PHASECHK.TRANS64.TRYWAIT P1, [R4+URZ], R3 ;  /* 0x00000003040075a7 */ /* 0x0002a6000802017f */
[----:B--2---:R-:W-:Y:S05]  /*6230*/  @!P1 NANOSLEEP.SYNCS 0x989680 ;  /* 0x009896800000995d */ /* 0x004fea0003900000 */
[----:B------:R-:W2:Y:S02]  /*6240*/  @!P1 SYNCS.PHASECHK.TRANS64 P1, [R4+URZ], R3 ;  /* 0x00000003040095a7 */ /* 0x000ea4000802007f */
[----:B--2---:R-:W-:Y:S05]  /*6250*/  @!P1 BRA `(.L_x_22) ;  /* 0xfffffffc00ec9947 */ /* 0x004fea000383ffff */
[----:B------:R-:W-:Y:S05]  /*6260*/  BRA `(.L_x_21) ;  /* 0xffffffb400ec7947 */ /* 0x000fea000383ffff */
.L_x_99:
[----:B------:R-:W-:Y:S01]  /*6270*/  BSSY B1, `(.L_x_120) ;  /* 0x0000006000017945 */ /* 0x000fe20003800000 */
[----:B------:R-:W-:-:S07]  /*6280*/  IMAD.MOV.U32 R15, RZ, RZ, -0x1 ;  /* 0xffffffffff0f7424 */ /* 0x000fce00078e00ff */
[----:B------:R-:W-:Y:S05]  /*6290*/  WARPSYNC.COLLECTIVE R15, `(.L_x_121) ;  /* 0x000000000f0c7348 */ /* 0x000fea0003c00000 */
[----:B------:R-:W-:Y:S02]  /*62a0*/  ELECT P6, UR62, PT ;  /* 0x00000000003e782f */ /* 0x000fe400038c0000 */
[----:B------:R-:W-:Y:S01]  /*62b0*/  MOV R14, UR62 ;  /* 0x0000003e000e7c02 */ /* 0x000fe20008000f00 */
[----:B------:R-:W-:Y:S10]  /*62c0*/  ENDCOLLECTIVE ;  /* 0x000000000000791b */ /* 0x000ff40003800000 */
.L_x_121:
[----:B------:R-:W-:Y:S05]  /*62d0*/  BSYNC B1 ;  /* 0x0000000000017941 */ /* 0x000fea0003800000 */
.L_x_120:
[----:B------:R-:W-:Y:S05]  /*62e0*/  BRA `(.L_x_122) ;  /* 0xffffffec00f47947 */ /* 0x000fea000383ffff */
.L_x_102:
[----:B0-----:R0:W1:Y:S02]  /*62f0*/  SYNCS.PHASECHK.TRANS64.TRYWAIT P1, [R14+URZ+0x28], R7 ;  /* 0x000028070e0075a7 */ /* 0x001064000802017f */
[----:B-1----:R-:W-:Y:S05]  /*6300*/  @!P1 NANOSLEEP.SYNCS 0x989680 ;  /* 0x009896800000995d */ /* 0x002fea0003900000 */
[----:B------:R-:W1:Y:S02]  /*6310*/  @!P1 SYNCS.PHASECHK.TRANS64 P1, [R14+URZ+0x28], R7 ;  /* 0x000028070e0095a7 */ /* 0x000e64000802007f */
[----:B-1----:R-:W-:Y:S05]  /*6320*/  @!P1 BRA `(.L_x_102) ;  /* 0xfffffffc00f09947 */ /* 0x002fea000383ffff */
[----:B------:R-:W-:Y:S05]  /*6330*/  BRA `(.L_x_123) ;  /* 0xfffffff000287947 */ /* 0x000fea000383ffff */
.L_x_111:
[----:B------:R-:W-:Y:S01]  /*6340*/  BSSY B0, `(.L_x_124) ;  /* 0x0000006000007945 */ /* 0x000fe20003800000 */
[----:B------:R-:W-:-:S07]  /*6350*/  IMAD.MOV.U32 R15, RZ, RZ, -0x1 ;  /* 0xffffffffff0f7424 */ /* 0x000fce00078e00ff */
[----:B------:R-:W-:Y:S05]  /*6360*/  WARPSYNC.COLLECTIVE R15, `(.L_x_125) ;  /* 0x000000000f0c7348 */ /* 0x000fea0003c00000 */
[----:B------:R-:W-:Y:S02]  /*6370*/  ELECT P6, UR62, PT ;  /* 0x00000000003e782f */ /* 0x000fe400038c0000 */
[----:B------:R-:W-:Y:S01]  /*6380*/  MOV R14, UR62 ;  /* 0x0000003e000e7c02 */ /* 0x000fe20008000f00 */
[----:B------:R-:W-:Y:S10]  /*6390*/  ENDCOLLECTIVE ;  /* 0x000000000000791b */ /* 0x000ff40003800000 */
.L_x_125:
[----:B------:R-:W-:Y:S05]  /*63a0*/  BSYNC B0 ;  /* 0x0000000000007941 */ /* 0x000fea0003800000 */
.L_x_124:
[----:B------:R-:W-:Y:S05]  /*63b0*/  BRA `(.L_x_126) ;  /* 0xfffffff800a87947 */ /* 0x000fea000383ffff */
.L_x_115:
[----:B0-----:R0:W1:Y:S02]  /*63c0*/  SYNCS.PHASECHK.TRANS64.TRYWAIT P0, [R7+URZ], R2 ;  /* 0x00000002070075a7 */ /* 0x001064000800017f */
[----:B-1----:R-:W-:Y:S05]  /*63d0*/  @!P0 NANOSLEEP.SYNCS 0x989680 ;  /* 0x009896800000895d */ /* 0x002fea0003900000 */
[----:B------:R-:W1:Y:S02]  /*63e0*/  @!P0 SYNCS.PHASECHK.TRANS64 P0, [R7+URZ], R2 ;  /* 0x00000002070085a7 */ /* 0x000e64000800007f */
[----:B-1----:R-:W-:Y:S05]  /*63f0*/  @!P0 BRA `(.L_x_115) ;  /* 0xfffffffc00f08947 */ /* 0x002fea000383ffff */
[----:B------:R-:W-:Y:S05]  /*6400*/  BRA `(.L_x_127) ;  /* 0xfffffff800e87947 */ /* 0x000fea000383ffff */
.L_x_116:
[----:B0-----:R0:W1:Y:S02]  /*6410*/  SYNCS.PHASECHK.TRANS64.TRYWAIT P0, [R9+URZ], R4 ;  /* 0x00000004090075a7 */ /* 0x001064000800017f */
[----:B-1----:R-:W-:Y:S05]  /*6420*/  @!P0 NANOSLEEP.SYNCS 0x989680 ;  /* 0x009896800000895d */ /* 0x002fea0003900000 */
[----:B------:R-:W1:Y:S02]  /*6430*/  @!P0 SYNCS.PHASECHK.TRANS64 P0, [R9+URZ], R4 ;  /* 0x00000004090085a7 */ /* 0x000e64000800007f */
[----:B-1----:R-:W-:Y:S05]  /*6440*/  @!P0 BRA `(.L_x_116) ;  /* 0xfffffffc00f08947 */ /* 0x002fea000383ffff */
[----:B------:R-:W-:Y:S05]  /*6450*/  BRA `(.L_x_128) ;  /* 0xfffffff800f87947 */ /* 0x000fea000383ffff */
.L_x_117:
[----:B0-----:R0:W1:Y:S02]  /*6460*/  SYNCS.PHASECHK.TRANS64.TRYWAIT P0, [R6+URZ], R5 ;  /* 0x00000005060075a7 */ /* 0x001064000800017f */
[----:B-1----:R-:W-:Y:S05]  /*6470*/  @!P0 NANOSLEEP.SYNCS 0x989680 ;  /* 0x009896800000895d */ /* 0x002fea0003900000 */
[----:B------:R-:W1:Y:S02]  /*6480*/  @!P0 SYNCS.PHASECHK.TRANS64 P0, [R6+URZ], R5 ;  /* 0x00000005060085a7 */ /* 0x000e64000800007f */
[----:B-1----:R-:W-:Y:S05]  /*6490*/  @!P0 BRA `(.L_x_117) ;  /* 0xfffffffc00f08947 */ /* 0x002fea000383ffff */
[----:B------:R-:W-:Y:S05]  /*64a0*/  BRA `(.L_x_129) ;  /* 0xfffffffc00087947 */ /* 0x000fea000383ffff */
.L_x_118:
[----:B-1----:R1:W2:Y:S02]  /*64b0*/  SYNCS.PHASECHK.TRANS64.TRYWAIT P0, [R9+URZ], R4 ;  /* 0x00000004090075a7 */ /* 0x0022a4000800017f */
[----:B--2---:R-:W-:Y:S05]  /*64c0*/  @!P0 NANOSLEEP.SYNCS 0x989680 ;  /* 0x009896800000895d */ /* 0x004fea0003900000 */
[----:B------:R-:W2:Y:S02]  /*64d0*/  @!P0 SYNCS.PHASECHK.TRANS64 P0, [R9+URZ], R4 ;  /* 0x00000004090085a7 */ /* 0x000ea4000800007f */
[----:B--2---:R-:W-:Y:S05]  /*64e0*/  @!P0 BRA `(.L_x_118) ;  /* 0xfffffffc00f08947 */ /* 0x004fea000383ffff */
[----:B------:R-:W-:Y:S05]  /*64f0*/  BRA `(.L_x_130) ;  /* 0xfffffffc00107947 */ /* 0x000fea000383ffff */
.L_x_131:
[----:B------:R-:W-:-:S00]  /*6500*/  BRA `(.L_x_131) ;  /* 0xfffffffc00fc7947 */ /* 0x000fc0000383ffff */
[----:B------:R-:W-:-:S00]  /*6510*/  NOP ;  /* 0x0000000000007918 */ /* 0x000fc00000000000 */
        /* <DEDUP_REMOVED lines=14> */
.L_x_132:


//--------------------- .nv.global.init           --------------------------
	.section	.nv.global.init,"aw",@progbits
.nv.global.init:
	.type		$str$22,@object
	.size		$str$22,($str$23 - $str$22)
$str$22:
        /*0000*/ 	.byte	0x6b, 0x5f, 0x74, 0x69, 0x6c, 0x65, 0x5f, 0x63, 0x6f, 0x75, 0x6e, 0x74, 0x20, 0x3e, 0x3d, 0x20
        /*0010*/ 	.byte	0x31, 0x00
	.type		$str$23,@object
	.size		$str$23,(__unnamed_1 - $str$23)
$str$23:
        /*0012*/ 	.byte	0x2f, 0x74, 0x6d, 0x70, 0x2f, 0x63, 0x75, 0x74, 0x6c, 0x61, 0x73, 0x73, 0x5f, 0x73, 0x77, 0x65
        /*0022*/ 	.byte	0x65, 0x70, 0x5f, 0x73, 0x72, 0x63, 0x2f, 0x69, 0x6e, 0x63, 0x6c, 0x75, 0x64, 0x65, 0x2f, 0x63
        /*0032*/ 	.byte	0x75, 0x74, 0x6c, 0x61, 0x73, 0x73, 0x2f, 0x67, 0x65, 0x6d, 0x6d, 0x2f, 0x63, 0x6f, 0x6c, 0x6c
        /*0042*/ 	.byte	0x65, 0x63, 0x74, 0x69, 0x76, 0x65, 0x2f, 0x73, 0x6d, 0x39, 0x30, 0x5f, 0x6d, 0x6d, 0x61, 0x5f
        /*0052*/ 	.byte	0x74, 0x6d, 0x61, 0x5f, 0x67, 0x6d, 0x6d, 0x61, 0x5f, 0x73, 0x73, 0x5f, 0x77, 0x61, 0x72, 0x70
        /*0062*/ 	.byte	0x73, 0x70, 0x65, 0x63, 0x69, 0x61, 0x6c, 0x69, 0x7a, 0x65, 0x64, 0x2e, 0x68, 0x70, 0x70, 0x00
	.type		__unnamed_1,@object
	.size		__unnamed_1,(.L_0 - __unnamed_1)
__unnamed_1:
        /*0072*/ 	.byte	0x76, 0x6f, 0x69, 0x64, 0x20, 0x63, 0x75, 0x74, 0x6c, 0x61, 0x73, 0x73, 0x3a, 0x3a, 0x67, 0x65
        /* <DEDUP_REMOVED lines=179> */
        /*0bb2*/ 	.byte	0x64, 0x65, 0x6e, 0x74, 0x69, 0x74, 0x79, 0x5d, 0x00
.L_0:


//--------------------- .nv.shared._ZN7cutlass13device_kernelINS_4gemm6kernel13GemmUniversalIN4cute5tupleIJiiiiEEENS1_10collective13CollectiveMmaINS1_34MainloopSm90TmaGmmaWarpSpecializedILi5ENS5_IJNS4_1CILi1EEESB_SB_EEENS1_35KernelTmaWarpSpecializedCooperativeEEENS5_IJNSA_ILi128EEENSA_ILi64EEESF_EEENS_6half_tENS5_IJlSB_lEEESI_SJ_NS4_8TiledMMAINS4_8MMA_AtomIJNS4_4SM904GMMA25MMA_64x64x16_F32F16F16_SSILNSN_5MajorE0ELSP_0ELNSN_7ScaleInE1ELSQ_1EEEEEENS4_6LayoutINS5_IJNSA_ILi2EEESB_SB_EEENS5_IJSB_NSA_ILi0EEESW_EEEEENS5_IJNS4_10UnderscoreESZ_SZ_EEEEENS4_13SM90_TMA_LOADENS4_14ComposedLayoutINS4_7SwizzleILi3ELi4ELi3EEENS4_18smem_ptr_flag_bitsILi16EEENST_INS5_IJNSA_ILi8EEESG_EEENS5_IJSG_SB_EEEEEEEvNS4_8identityES12_S1C_vS1D_EENS_8epilogue10collective6detail29Sm90TmaWarpSpecializedAdapterINS1G_15DefaultEpilogueISI_SJ_SJ_NS1F_6thread17LinearCombinationISI_Li1EffLNS1K_9ScaleType4KindE0ELNS_15FloatRoundStyleE2ESI_EENS1_15EpilogueDefaultEEEEEvvEEEEvNT_6ParamsE --------------------------
	.section	.nv.shared._ZN7cutlass13device_kernelINS_4gemm6kernel13GemmUniversalIN4cute5tupleIJiiiiEEENS1_10collective13CollectiveMmaINS1_34MainloopSm90TmaGmmaWarpSpecializedILi5ENS5_IJNS4_1CILi1EEESB_SB_EEENS1_35KernelTmaWarpSpecializedCooperativeEEENS5_IJNSA_ILi128EEENSA_ILi64EEESF_EEENS_6half_tENS5_IJlSB_lEEESI_SJ_NS4_8TiledMMAINS4_8MMA_AtomIJNS4_4SM904GMMA25MMA_64x64x16_F32F16F16_SSILNSN_5MajorE0ELSP_0ELNSN_7ScaleInE1ELSQ_1EEEEEENS4_6LayoutINS5_IJNSA_ILi2EEESB_SB_EEENS5_IJSB_NSA_ILi0EEESW_EEEEENS5_IJNS4_10UnderscoreESZ_SZ_EEEEENS4_13SM90_TMA_LOADENS4_14ComposedLayoutINS4_7SwizzleILi3ELi4ELi3EEENS4_18smem_ptr_flag_bitsILi16EEENST_INS5_IJNSA_ILi8EEESG_EEENS5_IJSG_SB_EEEEEEEvNS4_8identityES12_S1C_vS1D_EENS_8epilogue10collective6detail29Sm90TmaWarpSpecializedAdapterINS1G_15DefaultEpilogueISI_SJ_SJ_NS1F_6thread17LinearCombinationISI_Li1EffLNS1K_9ScaleType4KindE0ELNS_15FloatRoundStyleE2ESI_EENS1_15EpilogueDefaultEEEEEvvEEEEvNT_6ParamsE,"aw",@nobits
	.sectionflags	@""
	.align	16
	.zero		1024


//--------------------- .nv.shared.reserved.0     --------------------------
	.section	.nv.shared.reserved.0,"aw",@nobits
	.weak		__nv_reservedSMEM_offset_0_alias
	.size		__nv_reservedSMEM_offset_0_alias, 0, 0
	.other		__nv_reservedSMEM_offset_0_alias,@"STO_CUDA_RESERVED_SHARED STV_DEFAULT"
__nv_reservedSMEM_offset_0_alias:
	.zero		0


//--------------------- .nv.global                --------------------------
	.section	.nv.global,"aw",@nobits
.nv.global:
	.type		_ZN40_INTERNAL_67129d73_4_k_cu_f6194a11_166034cute1_E,@object
	.size		_ZN40_INTERNAL_67129d73_4_k_cu_f6194a11_166034cute1_E,(_ZN40_INTERNAL_67129d73_4_k_cu_f6194a11_166034cuda3std3__45__cpo6cbeginE - _ZN40_INTERNAL_67129d73_4_k_cu_f6194a11_166034cute1_E)
_ZN40_INTERNAL_67129d73_4_k_cu_f6194a11_166034cute1_E:
	.zero		1
	.type		_ZN40_INTERNAL_67129d73_4_k_cu_f6194a11_166034cuda3std3__45__cpo6cbeginE,@object
	.size		_ZN40_INTERNAL_67129d73_4_k_cu_f6194a11_166034cuda3std3__45__cpo6cbeginE,(_ZN40_INTERNAL_67129d73_4_k_cu_f6194a11_166034cuda3std3__48in_placeE - _ZN40_INTERNAL_67129d73_4_k_cu_f6194a11_166034cuda3std3__45__cpo6cbeginE)
_ZN40_INTERNAL_67129d73_4_k_cu_f6194a11_166034cuda3std3__45__cpo6cbeginE:
	.zero		1
	.type		_ZN40_INTERNAL_67129d73_4_k_cu_f6194a11_166034cuda3std3__48in_placeE,@object
	.size		_ZN40_INTERNAL_67129d73_4_k_cu_f6194a11_166034cuda3std3__48in_placeE,(_ZN40_INTERNAL_67129d73_4_k_cu_f6194a11_166034cuda3std6ranges3__45__cpo9iter_moveE - _ZN40_INTERNAL_67129d73_4_k_cu_f6194a11_166034cuda3std3__48in_placeE)
_ZN40_INTERNAL_67129d73_4_k_cu_f6194a11_166034cuda3std3__48in_placeE:
	.zero		1
	.type		_ZN40_INTERNAL_67129d73_4_k_cu_f6194a11_166034cuda3std6ranges3__45__cpo9iter_moveE,@object
	.size		_ZN40_INTERNAL_67129d73_4_k_cu_f6194a11_166034cuda3std6ranges3__45__cpo9iter_moveE,(_ZN40_INTERNAL_67129d73_4_k_cu_f6194a11_166034cuda3std3__45__cpo5beginE - _ZN40_INTERNAL_67129d73_4_k_cu_f6194a11_166034cuda3std6ranges3__45__cpo9iter_moveE)
_ZN40_INTERNAL_67129d73_4_k_cu_f6194a11_166034cuda3std6ranges3__45__cpo9iter_moveE:
	.zero		1
	.type		_ZN40_INTERNAL_67129d73_4_k_cu_f6194a11_166034cuda3std3__45__cpo5beginE,@object
	.size		_ZN40_INTERNAL_67129d73_4_k_cu_f6194a11_166034cuda3std3__45__cpo5beginE,(_ZN40_INTERNAL_67129d73_4_k_cu_f6194a11_166034cuda3std3__442_GLOBAL__N__67129d73_4_k_cu_f6194a11_166036ignoreE - _ZN40_INTERNAL_67129d73_4_k_cu_f6194a11_166034cuda3std3__45__cpo5beginE)
_ZN40_INTERNAL_67129d73_4_k_cu_f6194a11_166034cuda3std3__45__cpo5beginE:
	.zero		1
	.type		_ZN40_INTERNAL_67129d73_4_k_cu_f6194a11_166034cuda3std3__442_GLOBAL__N__67129d73_4_k_cu_f6194a11_166036ignoreE,@object
	.size		_ZN40_INTERNAL_67129d73_4_k_cu_f6194a11_166034cuda3std3__442_GLOBAL__N__67129d73_4_k_cu_f6194a11_166036ignoreE,(_ZN40_INTERNAL_67129d73_4_k_cu_f6194a11_166034cute7productE - _ZN40_INTERNAL_67129d73_4_k_cu_f6194a11_166034cuda3std3__442_GLOBAL__N__67129d73_4_k_cu_f6194a11_166036ignoreE)
_ZN40_INTERNAL_67129d73_4_k_cu_f6194a11_166034cuda3std3__442_GLOBAL__N__67129d73_4_k_cu_f6194a11_166036ignoreE:
	.zero		1
	.type		_ZN40_INTERNAL_67129d73_4_k_cu_f6194a11_166034cute7productE,@object
	.size		_ZN40_INTERNAL_67129d73_4_k_cu_f6194a11_166034cute7productE,(_ZN40_INTERNAL_67129d73_4_k_cu_f6194a11_166034cuda3std3__45__cpo3endE - _ZN40_INTERNAL_67129d73_4_k_cu_f6194a11_166034cute7productE)
_ZN40_INTERNAL_67129d73_4_k_cu_f6194a11_166034cute7productE:
	.zero		1
	.type		_ZN40_INTERNAL_67129d73_4_k_cu_f6194a11_166034cuda3std3__45__cpo3endE,@object
	.size		_ZN40_INTERNAL_67129d73_4_k_cu_f6194a11_166034cuda3std3__45__cpo3endE,(_ZN40_INTERNAL_67129d73_4_k_cu_f6194a11_166034cuda3std3__419piecewise_constructE - _ZN40_INTERNAL_67129d73_4_k_cu_f6194a11_166034cuda3std3__45__cpo3endE)
_ZN40_INTERNAL_67129d73_4_k_cu_f6194a11_166034cuda3std3__45__cpo3endE:
	.zero		1
	.type		_ZN40_INTERNAL_67129d73_4_k_cu_f6194a11_166034cuda3std3__419piecewise_constructE,@object
	.size		_ZN40_INTERNAL_67129d73_4_k_cu_f6194a11_166034cuda3std3__419piecewise_constructE,(_ZN40_INTERNAL_67129d73_4_k_cu_f6194a11_166034cuda3std3__45__cpo4cendE - _ZN40_INTERNAL_67129d73_4_k_cu_f6194a11_166034cuda3std3__419piecewise_constructE)
_ZN40_INTERNAL_67129d73_4_k_cu_f6194a11_166034cuda3std3__419piecewise_constructE:
	.zero		1
	.type		_ZN40_INTERNAL_67129d73_4_k_cu_f6194a11_166034cuda3std3__45__cpo4cendE,@object
	.size		_ZN40_INTERNAL_67129d73_4_k_cu_f6194a11_166034cuda3std3__45__cpo4cendE,(_ZN40_INTERNAL_67129d73_4_k_cu_f6194a11_166034cuda3std6ranges3__45__cpo4swapE - _ZN40_INTERNAL_67129d73_4_k_cu_f6194a11_166034cuda3std3__45__cpo4cendE)
_ZN40_INTERNAL_67129d73_4_k_cu_f6194a11_166034cuda3std3__45__cpo4cendE:
	.zero		1
	.type		_ZN40_INTERNAL_67129d73_4_k_cu_f6194a11_166034cuda3std6ranges3__45__cpo4swapE,@object
	.size		_ZN40_INTERNAL_67129d73_4_k_cu_f6194a11_166034cuda3std6ranges3__45__cpo4swapE,(.L_8 - _ZN40_INTERNAL_67129d73_4_k_cu_f6194a11_166034cuda3std6ranges3__45__cpo4swapE)
_ZN40_INTERNAL_67129d73_4_k_cu_f6194a11_166034cuda3std6ranges3__45__cpo4swapE:
	.zero		1
.L_8:


//--------------------- .nv.constant0._ZN7cutlass13device_kernelINS_4gemm6kernel13GemmUniversalIN4cute5tupleIJiiiiEEENS1_10collective13CollectiveMmaINS1_34MainloopSm90TmaGmmaWarpSpecializedILi5ENS5_IJNS4_1CILi1EEESB_SB_EEENS1_35KernelTmaWarpSpecializedCooperativeEEENS5_IJNSA_ILi128EEENSA_ILi64EEESF_EEENS_6half_tENS5_IJlSB_lEEESI_SJ_NS4_8TiledMMAINS4_8MMA_AtomIJNS4_4SM904GMMA25MMA_64x64x16_F32F16F16_SSILNSN_5MajorE0ELSP_0ELNSN_7ScaleInE1ELSQ_1EEEEEENS4_6LayoutINS5_IJNSA_ILi2EEESB_SB_EEENS5_IJSB_NSA_ILi0EEESW_EEEEENS5_IJNS4_10UnderscoreESZ_SZ_EEEEENS4_13SM90_TMA_LOADENS4_14ComposedLayoutINS4_7SwizzleILi3ELi4ELi3EEENS4_18smem_ptr_flag_bitsILi16EEENST_INS5_IJNSA_ILi8EEESG_EEENS5_IJSG_SB_EEEEEEEvNS4_8identityES12_S1C_vS1D_EENS_8epilogue10collective6detail29Sm90TmaWarpSpecializedAdapterINS1G_15DefaultEpilogueISI_SJ_SJ_NS1F_6thread17LinearCombinationISI_Li1EffLNS1K_9ScaleType4KindE0ELNS_15FloatRoundStyleE2ESI_EENS1_15EpilogueDefaultEEEEEvvEEEEvNT_6ParamsE --------------------------
	.section	.nv.constant0._ZN7cutlass13device_kernelINS_4gemm6kernel13GemmUniversalIN4cute5tupleIJiiiiEEENS1_10collective13CollectiveMmaINS1_34MainloopSm90TmaGmmaWarpSpecializedILi5ENS5_IJNS4_1CILi1EEESB_SB_EEENS1_35KernelTmaWarpSpecializedCooperativeEEENS5_IJNSA_ILi128EEENSA_ILi64EEESF_EEENS_6half_tENS5_IJlSB_lEEESI_SJ_NS4_8TiledMMAINS4_8MMA_AtomIJNS4_4SM904GMMA25MMA_64x64x16_F32F16F16_SSILNSN_5MajorE0ELSP_0ELNSN_7ScaleInE1ELSQ_1EEEEEENS4_6LayoutINS5_IJNSA_ILi2EEESB_SB_EEENS5_IJSB_NSA_ILi0EEESW_EEEEENS5_IJNS4_10UnderscoreESZ_SZ_EEEEENS4_13SM90_TMA_LOADENS4_14ComposedLayoutINS4_7SwizzleILi3ELi4ELi3EEENS4_18smem_ptr_flag_bitsILi16EEENST_INS5_IJNSA_ILi8EEESG_EEENS5_IJSG_SB_EEEEEEEvNS4_8identityES12_S1C_vS1D_EENS_8epilogue10collective6detail29Sm90TmaWarpSpecializedAdapterINS1G_15DefaultEpilogueISI_SJ_SJ_NS1F_6thread17LinearCombinationISI_Li1EffLNS1K_9ScaleType4KindE0ELNS_15FloatRoundStyleE2ESI_EENS1_15EpilogueDefaultEEEEEvvEEEEvNT_6ParamsE,"a",@progbits
	.sectionflags	@""
	.align	4
.nv.constant0._ZN7cutlass13device_kernelINS_4gemm6kernel13GemmUniversalIN4cute5tupleIJiiiiEEENS1_10collective13CollectiveMmaINS1_34MainloopSm90TmaGmmaWarpSpecializedILi5ENS5_IJNS4_1CILi1EEESB_SB_EEENS1_35KernelTmaWarpSpecializedCooperativeEEENS5_IJNSA_ILi128EEENSA_ILi64EEESF_EEENS_6half_tENS5_IJlSB_lEEESI_SJ_NS4_8TiledMMAINS4_8MMA_AtomIJNS4_4SM904GMMA25MMA_64x64x16_F32F16F16_SSILNSN_5MajorE0ELSP_0ELNSN_7ScaleInE1ELSQ_1EEEEEENS4_6LayoutINS5_IJNSA_ILi2EEESB_SB_EEENS5_IJSB_NSA_ILi0EEESW_EEEEENS5_IJNS4_10UnderscoreESZ_SZ_EEEEENS4_13SM90_TMA_LOADENS4_14ComposedLayoutINS4_7SwizzleILi3ELi4ELi3EEENS4_18smem_ptr_flag_bitsILi16EEENST_INS5_IJNSA_ILi8EEESG_EEENS5_IJSG_SB_EEEEEEEvNS4_8identityES12_S1C_vS1D_EENS_8epilogue10collective6detail29Sm90TmaWarpSpecializedAdapterINS1G_15DefaultEpilogueISI_SJ_SJ_NS1F_6thread17LinearCombinationISI_Li1EffLNS1K_9ScaleType4KindE0ELNS_15FloatRoundStyleE2ESI_EENS1_15EpilogueDefaultEEEEEvvEEEEvNT_6ParamsE:
	.zero		1664


//--------------------- SYMBOLS --------------------------

	.type		.nv.reservedSmem.offset0,@object
	.size		.nv.reservedSmem.offset0,0x4
	.type		__assertfail,@function
